	.target	sm_90a

	.elftype	@"ET_EXEC"


//--------------------- .note.nv.tkinfo           --------------------------
	.section	.note.nv.tkinfo,"",@"SHT_NOTE"
	.sectionflags	@"SHF_NOTE_NV_TKINFO"
	.tkinfo
        /*0018*/ 	.word	0x00000002
        /*0030*/ 	.string	""
        /*0030*/ 	.string	"ptxas"
        /*0030*/ 	.string	"Cuda compilation tools, release 13.0, V13.0.88"
        /*0030*/ 	.string	"Build cuda_13.0.r13.0/compiler.36424714_0"
        /*0030*/ 	.string	"-arch sm_90a -m 64 "



//--------------------- .note.nv.cuinfo           --------------------------
	.section	.note.nv.cuinfo,"",@"SHT_NOTE"
	.sectionflags	@"SHF_NOTE_NV_CUINFO"
        /*0018*/ 	.short	0x0002
        /*001a*/ 	.short	0x005a
        /*001c*/ 	.short	0x0082
	.zero		2


//--------------------- .nv.info                  --------------------------
	.section	.nv.info,"",@"SHT_CUDA_INFO"
	.align	4


	//----- nvinfo : EIATTR_REGCOUNT
	.align		4
        /*0000*/ 	.byte	0x04, 0x2f
        /*0002*/ 	.short	(.L_12 - .L_11)
	.align		4
.L_11:
        /*0004*/ 	.word	index@(_ZN7cutlass13device_kernelINS_4gemm6kernel13GemmUniversalIN4cute5tupleIJiiiiEEENS1_10collective13CollectiveMmaINS1_37MainloopSm90TmaGmmaWarpSpecializedFP8ILi14ENS5_IJNS4_1CILi1EEESB_SB_EEENS1_32KernelTmaWarpSpecializedPingpongEEENS5_IJNSA_ILi64EEESF_NSA_ILi128EEEEEENS_12float_e5m2_tENS5_IJlSB_lEEESI_SJ_NS4_8TiledMMAINS4_8MMA_AtomIJNS4_4SM904GMMA30MMA_64x64x32_F32E5M2E5M2_SS_TNILNSN_7ScaleInE1ELSP_1EEEEEENS4_6LayoutISC_NS5_IJNSA_ILi0EEEST_ST_EEEEENS5_IJNS4_10UnderscoreESW_SW_EEEEENS4_13SM90_TMA_LOADENS4_14ComposedLayoutINS4_7SwizzleILi3ELi4ELi3EEENS4_18smem_ptr_flag_bitsILi8EEENSS_INS5_IJNSA_ILi8EEESG_EEENS5_IJSG_SB_EEEEEEEvNS4_8identityESZ_S19_vS1A_EENS_8epilogue10collective6detail29Sm90TmaWarpSpecializedAdapterINS1D_15DefaultEpilogueISI_SJ_SJ_NS1C_6thread17LinearCombinationISI_Li1EffLNS1H_9ScaleType4KindE0ELNS_15FloatRoundStyleE2ESI_EENS1_15EpilogueDefaultEEEEEvvEEEEvNT_6ParamsE)
        /*0008*/ 	.word	0x000000a8


	//----- nvinfo : EIATTR_FRAME_SIZE
	.align		4
.L_12:
        /*000c*/ 	.byte	0x04, 0x11
        /*000e*/ 	.short	(.L_14 - .L_13)
	.align		4
.L_13:
        /*0010*/ 	.word	index@(_ZN7cutlass13device_kernelINS_4gemm6kernel13GemmUniversalIN4cute5tupleIJiiiiEEENS1_10collective13CollectiveMmaINS1_37MainloopSm90TmaGmmaWarpSpecializedFP8ILi14ENS5_IJNS4_1CILi1EEESB_SB_EEENS1_32KernelTmaWarpSpecializedPingpongEEENS5_IJNSA_ILi64EEESF_NSA_ILi128EEEEEENS_12float_e5m2_tENS5_IJlSB_lEEESI_SJ_NS4_8TiledMMAINS4_8MMA_AtomIJNS4_4SM904GMMA30MMA_64x64x32_F32E5M2E5M2_SS_TNILNSN_7ScaleInE1ELSP_1EEEEEENS4_6LayoutISC_NS5_IJNSA_ILi0EEEST_ST_EEEEENS5_IJNS4_10UnderscoreESW_SW_EEEEENS4_13SM90_TMA_LOADENS4_14ComposedLayoutINS4_7SwizzleILi3ELi4ELi3EEENS4_18smem_ptr_flag_bitsILi8EEENSS_INS5_IJNSA_ILi8EEESG_EEENS5_IJSG_SB_EEEEEEEvNS4_8identityESZ_S19_vS1A_EENS_8epilogue10collective6detail29Sm90TmaWarpSpecializedAdapterINS1D_15DefaultEpilogueISI_SJ_SJ_NS1C_6thread17LinearCombinationISI_Li1EffLNS1H_9ScaleType4KindE0ELNS_15FloatRoundStyleE2ESI_EENS1_15EpilogueDefaultEEEEEvvEEEEvNT_6ParamsE)
        /*0014*/ 	.word	0x00000000


	//----- nvinfo : EIATTR_MIN_STACK_SIZE
	.align		4
.L_14:
        /*0018*/ 	.byte	0x04, 0x12
        /*001a*/ 	.short	(.L_16 - .L_15)
	.align		4
.L_15:
        /*001c*/ 	.word	index@(_ZN7cutlass13device_kernelINS_4gemm6kernel13GemmUniversalIN4cute5tupleIJiiiiEEENS1_10collective13CollectiveMmaINS1_37MainloopSm90TmaGmmaWarpSpecializedFP8ILi14ENS5_IJNS4_1CILi1EEESB_SB_EEENS1_32KernelTmaWarpSpecializedPingpongEEENS5_IJNSA_ILi64EEESF_NSA_ILi128EEEEEENS_12float_e5m2_tENS5_IJlSB_lEEESI_SJ_NS4_8TiledMMAINS4_8MMA_AtomIJNS4_4SM904GMMA30MMA_64x64x32_F32E5M2E5M2_SS_TNILNSN_7ScaleInE1ELSP_1EEEEEENS4_6LayoutISC_NS5_IJNSA_ILi0EEEST_ST_EEEEENS5_IJNS4_10UnderscoreESW_SW_EEEEENS4_13SM90_TMA_LOADENS4_14ComposedLayoutINS4_7SwizzleILi3ELi4ELi3EEENS4_18smem_ptr_flag_bitsILi8EEENSS_INS5_IJNSA_ILi8EEESG_EEENS5_IJSG_SB_EEEEEEEvNS4_8identityESZ_S19_vS1A_EENS_8epilogue10collective6detail29Sm90TmaWarpSpecializedAdapterINS1D_15DefaultEpilogueISI_SJ_SJ_NS1C_6thread17LinearCombinationISI_Li1EffLNS1H_9ScaleType4KindE0ELNS_15FloatRoundStyleE2ESI_EENS1_15EpilogueDefaultEEEEEvvEEEEvNT_6ParamsE)
        /*0020*/ 	.word	0x00000000
.L_16:


//--------------------- .nv.compat                --------------------------
	.section	.nv.compat,"",@"SHT_CUDA_COMPAT_INFO"
	.align	4
        /*0000*/ 	.byte	0x02, 0x09, 0x01, 0x00, 0x02, 0x02, 0x04, 0x00, 0x02, 0x05, 0x05, 0x00, 0x03, 0x07, 0x01, 0x01
        /*0010*/ 	.byte	0x02, 0x03, 0x01, 0x00, 0x02, 0x06, 0x01, 0x00, 0x04, 0x0b, 0x08, 0x00, 0x00, 0x00, 0x00, 0x00
        /*0020*/ 	.byte	0x00, 0x00, 0x00, 0x00


//--------------------- .nv.info._ZN7cutlass13device_kernelINS_4gemm6kernel13GemmUniversalIN4cute5tupleIJiiiiEEENS1_10collective13CollectiveMmaINS1_37MainloopSm90TmaGmmaWarpSpecializedFP8ILi14ENS5_IJNS4_1CILi1EEESB_SB_EEENS1_32KernelTmaWarpSpecializedPingpongEEENS5_IJNSA_ILi64EEESF_NSA_ILi128EEEEEENS_12float_e5m2_tENS5_IJlSB_lEEESI_SJ_NS4_8TiledMMAINS4_8MMA_AtomIJNS4_4SM904GMMA30MMA_64x64x32_F32E5M2E5M2_SS_TNILNSN_7ScaleInE1ELSP_1EEEEEENS4_6LayoutISC_NS5_IJNSA_ILi0EEEST_ST_EEEEENS5_IJNS4_10UnderscoreESW_SW_EEEEENS4_13SM90_TMA_LOADENS4_14ComposedLayoutINS4_7SwizzleILi3ELi4ELi3EEENS4_18smem_ptr_flag_bitsILi8EEENSS_INS5_IJNSA_ILi8EEESG_EEENS5_IJSG_SB_EEEEEEEvNS4_8identityESZ_S19_vS1A_EENS_8epilogue10collective6detail29Sm90TmaWarpSpecializedAdapterINS1D_15DefaultEpilogueISI_SJ_SJ_NS1C_6thread17LinearCombinationISI_Li1EffLNS1H_9ScaleType4KindE0ELNS_15FloatRoundStyleE2ESI_EENS1_15EpilogueDefaultEEEEEvvEEEEvNT_6ParamsE --------------------------
	.section	.nv.info._ZN7cutlass13device_kernelINS_4gemm6kernel13GemmUniversalIN4cute5tupleIJiiiiEEENS1_10collective13CollectiveMmaINS1_37MainloopSm90TmaGmmaWarpSpecializedFP8ILi14ENS5_IJNS4_1CILi1EEESB_SB_EEENS1_32KernelTmaWarpSpecializedPingpongEEENS5_IJNSA_ILi64EEESF_NSA_ILi128EEEEEENS_12float_e5m2_tENS5_IJlSB_lEEESI_SJ_NS4_8TiledMMAINS4_8MMA_AtomIJNS4_4SM904GMMA30MMA_64x64x32_F32E5M2E5M2_SS_TNILNSN_7ScaleInE1ELSP_1EEEEEENS4_6LayoutISC_NS5_IJNSA_ILi0EEEST_ST_EEEEENS5_IJNS4_10UnderscoreESW_SW_EEEEENS4_13SM90_TMA_LOADENS4_14ComposedLayoutINS4_7SwizzleILi3ELi4ELi3EEENS4_18smem_ptr_flag_bitsILi8EEENSS_INS5_IJNSA_ILi8EEESG_EEENS5_IJSG_SB_EEEEEEEvNS4_8identityESZ_S19_vS1A_EENS_8epilogue10collective6detail29Sm90TmaWarpSpecializedAdapterINS1D_15DefaultEpilogueISI_SJ_SJ_NS1C_6thread17LinearCombinationISI_Li1EffLNS1H_9ScaleType4KindE0ELNS_15FloatRoundStyleE2ESI_EENS1_15EpilogueDefaultEEEEEvvEEEEvNT_6ParamsE,"",@"SHT_CUDA_INFO"
	.sectionflags	@""
	.align	4


	//----- nvinfo : EIATTR_CUDA_API_VERSION
	.align		4
        /*0000*/ 	.byte	0x04, 0x37
        /*0002*/ 	.short	(.L_18 - .L_17)
.L_17:
        /*0004*/ 	.word	0x00000082


	//----- nvinfo : EIATTR_KPARAM_INFO
	.align		4
.L_18:
        /*0008*/ 	.byte	0x04, 0x17
        /*000a*/ 	.short	(.L_20 - .L_19)
.L_19:
        /*000c*/ 	.word	0x00000000
        /*0010*/ 	.short	0x0000
        /*0012*/ 	.short	0x0070
        /*0014*/ 	.byte	0x00, 0xf0, 0x01, 0x10


	//----- nvinfo : EIATTR_SPARSE_MMA_MASK
	.align		4
.L_20:
        /*0018*/ 	.byte	0x03, 0x50
        /*001a*/ 	.short	0x0000


	//----- nvinfo : EIATTR_MAXREG_COUNT
	.align		4
        /*001c*/ 	.byte	0x03, 0x1b
        /*001e*/ 	.short	0x00a8


	//----- nvinfo : EIATTR_NUM_BARRIERS
	.align		4
        /*0020*/ 	.byte	0x02, 0x4c
        /*0022*/ 	.byte	0x01
	.zero		1


	//----- nvinfo : EIATTR_MERCURY_ISA_VERSION
	.align		4
        /*0024*/ 	.byte	0x03, 0x5f
        /*0026*/ 	.short	0x0101


	//----- nvinfo : EIATTR_INT_WARP_WIDE_INSTR_OFFSETS
	.align		4
        /*0028*/ 	.byte	0x04, 0x31
        /*002a*/ 	.short	(.L_22 - .L_21)


	//   ....[0]....
.L_21:
        /*002c*/ 	.word	0x00000590


	//   ....[1]....
        /*0030*/ 	.word	0x000005b0


	//   ....[2]....
        /*0034*/ 	.word	0x00000630


	//   ....[3]....
        /*0038*/ 	.word	0x00000640


	//   ....[4]....
        /*003c*/ 	.word	0x00000650


	//   ....[5]....
        /*0040*/ 	.word	0x00000670


	//   ....[6]....
        /*0044*/ 	.word	0x000006f0


	//   ....[7]....
        /*0048*/ 	.word	0x00000710


	//----- nvinfo : EIATTR_COOP_GROUP_MASK_REGIDS
	.align		4
.L_22:
        /*004c*/ 	.byte	0x04, 0x29
        /*004e*/ 	.short	(.L_24 - .L_23)


	//   ....[0]....
.L_23:
        /*0050*/ 	.word	0xffffffff


	//   ....[1]....
        /*0054*/ 	.word	0xffffffff


	//   ....[2]....
        /*0058*/ 	.word	0xffffffff


	//   ....[3]....
        /*005c*/ 	.word	0xffffffff


	//   ....[4]....
        /*0060*/ 	.word	0xffffffff


	//   ....[5]....
        /*0064*/ 	.word	0xffffffff


	//----- nvinfo : EIATTR_COOP_GROUP_INSTR_OFFSETS
	.align		4
.L_24:
        /*0068*/ 	.byte	0x04, 0x28
        /*006a*/ 	.short	(.L_26 - .L_25)


	//   ....[0]....
.L_25:
        /*006c*/ 	.word	0x00000060


	//   ....[1]....
        /*0070*/ 	.word	0x00000070


	//   ....[2]....
        /*0074*/ 	.word	0x00000130


	//   ....[3]....
        /*0078*/ 	.word	0x00000430


	//   ....[4]....
        /*007c*/ 	.word	0x00000470


	//   ....[5]....
        /*0080*/ 	.word	0x000004b0


	//----- nvinfo : EIATTR_REG_RECONFIG
	.align		4
.L_26:
        /*0084*/ 	.byte	0x01, 0x54
	.zero		2


	//----- nvinfo : EIATTR_MBARRIER_INSTR_OFFSETS
	.align		4
        /*0088*/ 	.byte	0x04, 0x39
        /*008a*/ 	.short	(.L_28 - .L_27)


	//   ....[0]....
.L_27:
        /*008c*/ 	.word	0x00000250
        /*0090*/ 	.word	0x000000ff
        /*0094*/ 	.word	0x00000000
        /*0098*/ 	.short	0x0100
        /*009a*/ 	.byte	0x08
	.zero		1


	//   ....[1]....
        /*009c*/ 	.word	0x00000260
        /*00a0*/ 	.word	0x000000ff
        /*00a4*/ 	.word	0x00000070
        /*00a8*/ 	.short	0x0100
        /*00aa*/ 	.byte	0x08
	.zero		1


	//   ....[2]....
        /*00ac*/ 	.word	0x00000270
        /*00b0*/ 	.word	0x000000ff
        /*00b4*/ 	.word	0x00000008
        /*00b8*/ 	.short	0x0100
        /*00ba*/ 	.byte	0x08
	.zero		1


	//   ....[3]....
        /*00bc*/ 	.word	0x00000280
        /*00c0*/ 	.word	0x000000ff
        /*00c4*/ 	.word	0x00000078
        /*00c8*/ 	.short	0x0100
        /*00ca*/ 	.byte	0x08
	.zero		1


	//   ....[4]....
        /*00cc*/ 	.word	0x00000290
        /*00d0*/ 	.word	0x000000ff
        /*00d4*/ 	.word	0x00000010
        /*00d8*/ 	.short	0x0100
        /*00da*/ 	.byte	0x08
	.zero		1


	//   ....[5]....
        /*00dc*/ 	.word	0x000002a0
        /*00e0*/ 	.word	0x000000ff
        /*00e4*/ 	.word	0x00000080
        /*00e8*/ 	.short	0x0100
        /*00ea*/ 	.byte	0x08
	.zero		1


	//   ....[6]....
        /*00ec*/ 	.word	0x000002b0
        /*00f0*/ 	.word	0x000000ff
        /*00f4*/ 	.word	0x00000018
        /*00f8*/ 	.short	0x0100
        /*00fa*/ 	.byte	0x08
	.zero		1


	//   ....[7]....
        /*00fc*/ 	.word	0x000002c0
        /*0100*/ 	.word	0x000000ff
        /*0104*/ 	.word	0x00000088
        /*0108*/ 	.short	0x0100
        /*010a*/ 	.byte	0x08
	.zero		1


	//   ....[8]....
        /*010c*/ 	.word	0x000002d0
        /*0110*/ 	.word	0x000000ff
        /*0114*/ 	.word	0x00000020
        /*0118*/ 	.short	0x0100
        /*011a*/ 	.byte	0x08
	.zero		1


	//   ....[9]....
        /*011c*/ 	.word	0x000002e0
        /*0120*/ 	.word	0x000000ff
        /*0124*/ 	.word	0x00000090
        /*0128*/ 	.short	0x0100
        /*012a*/ 	.byte	0x08
	.zero		1


	//   ....[10]....
        /*012c*/ 	.word	0x000002f0
        /*0130*/ 	.word	0x000000ff
        /*0134*/ 	.word	0x00000028
        /*0138*/ 	.short	0x0100
        /*013a*/ 	.byte	0x08
	.zero		1


	//   ....[11]....
        /*013c*/ 	.word	0x00000300
        /*0140*/ 	.word	0x000000ff
        /*0144*/ 	.word	0x00000098
        /*0148*/ 	.short	0x0100
        /*014a*/ 	.byte	0x08
	.zero		1


	//   ....[12]....
        /*014c*/ 	.word	0x00000310
        /*0150*/ 	.word	0x000000ff
        /*0154*/ 	.word	0x00000030
        /*0158*/ 	.short	0x0100
        /*015a*/ 	.byte	0x08
	.zero		1


	//   ....[13]....
        /*015c*/ 	.word	0x00000320
        /*0160*/ 	.word	0x000000ff
        /*0164*/ 	.word	0x000000a0
        /*0168*/ 	.short	0x0100
        /*016a*/ 	.byte	0x08
	.zero		1


	//   ....[14]....
        /*016c*/ 	.word	0x00000330
        /*0170*/ 	.word	0x000000ff
        /*0174*/ 	.word	0x00000038
        /*0178*/ 	.short	0x0100
        /*017a*/ 	.byte	0x08
	.zero		1


	//   ....[15]....
        /*017c*/ 	.word	0x00000340
        /*0180*/ 	.word	0x000000ff
        /*0184*/ 	.word	0x000000a8
        /*0188*/ 	.short	0x0100
        /*018a*/ 	.byte	0x08
	.zero		1


	//   ....[16]....
        /*018c*/ 	.word	0x00000350
        /*0190*/ 	.word	0x000000ff
        /*0194*/ 	.word	0x00000040
        /*0198*/ 	.short	0x0100
        /*019a*/ 	.byte	0x08
	.zero		1


	//   ....[17]....
        /*019c*/ 	.word	0x00000360
        /*01a0*/ 	.word	0x000000ff
        /*01a4*/ 	.word	0x000000b0
        /*01a8*/ 	.short	0x0100
        /*01aa*/ 	.byte	0x08
	.zero		1


	//   ....[18]....
        /*01ac*/ 	.word	0x00000370
        /*01b0*/ 	.word	0x000000ff
        /*01b4*/ 	.word	0x00000048
        /*01b8*/ 	.short	0x0100
        /*01ba*/ 	.byte	0x08
	.zero		1


	//   ....[19]....
        /*01bc*/ 	.word	0x00000380
        /*01c0*/ 	.word	0x000000ff
        /*01c4*/ 	.word	0x000000b8
        /*01c8*/ 	.short	0x0100
        /*01ca*/ 	.byte	0x08
	.zero		1


	//   ....[20]....
        /*01cc*/ 	.word	0x00000390
        /*01d0*/ 	.word	0x000000ff
        /*01d4*/ 	.word	0x00000050
        /*01d8*/ 	.short	0x0100
        /*01da*/ 	.byte	0x08
	.zero		1


	//   ....[21]....
        /*01dc*/ 	.word	0x000003a0
        /*01e0*/ 	.word	0x000000ff
        /*01e4*/ 	.word	0x000000c0
        /*01e8*/ 	.short	0x0100
        /*01ea*/ 	.byte	0x08
	.zero		1


	//   ....[22]....
        /*01ec*/ 	.word	0x000003b0
        /*01f0*/ 	.word	0x000000ff
        /*01f4*/ 	.word	0x00000058
        /*01f8*/ 	.short	0x0100
        /*01fa*/ 	.byte	0x08
	.zero		1


	//   ....[23]....
        /*01fc*/ 	.word	0x000003c0
        /*0200*/ 	.word	0x000000ff
        /*0204*/ 	.word	0x000000c8
        /*0208*/ 	.short	0x0100
        /*020a*/ 	.byte	0x08
	.zero		1


	//   ....[24]....
        /*020c*/ 	.word	0x000003d0
        /*0210*/ 	.word	0x000000ff
        /*0214*/ 	.word	0x00000060
        /*0218*/ 	.short	0x0100
        /*021a*/ 	.byte	0x08
	.zero		1


	//   ....[25]....
        /*021c*/ 	.word	0x000003e0
        /*0220*/ 	.word	0x000000ff
        /*0224*/ 	.word	0x000000d0
        /*0228*/ 	.short	0x0100
        /*022a*/ 	.byte	0x08
	.zero		1


	//   ....[26]....
        /*022c*/ 	.word	0x000003f0
        /*0230*/ 	.word	0x000000ff
        /*0234*/ 	.word	0x00000068
        /*0238*/ 	.short	0x0100
        /*023a*/ 	.byte	0x08
	.zero		1


	//   ....[27]....
        /*023c*/ 	.word	0x00000400
        /*0240*/ 	.word	0x000000ff
        /*0244*/ 	.word	0x000000d8
        /*0248*/ 	.short	0x0100
        /*024a*/ 	.byte	0x08
	.zero		1


	//   ....[28]....
        /*024c*/ 	.word	0x00000740
        /*0250*/ 	.word	0x000000ff
        /*0254*/ 	.word	0x00000110
        /*0258*/ 	.short	0x0100
        /*025a*/ 	.byte	0x08
	.zero		1


	//   ....[29]....
        /*025c*/ 	.word	0x00000790
        /*0260*/ 	.word	0x000000ff
        /*0264*/ 	.word	0x00000118
        /*0268*/ 	.short	0x0100
        /*026a*/ 	.byte	0x08
	.zero		1


	//   ....[30]....
        /*026c*/ 	.word	0x000007b0
        /*0270*/ 	.word	0x000000ff
        /*0274*/ 	.word	0x000000f0
        /*0278*/ 	.short	0x0100
        /*027a*/ 	.byte	0x09
	.zero		1


	//   ....[31]....
        /*027c*/ 	.word	0x000007c0
        /*0280*/ 	.word	0x000000ff
        /*0284*/ 	.word	0x000000f8
        /*0288*/ 	.short	0x0100
        /*028a*/ 	.byte	0x09
	.zero		1


	//   ....[32]....
        /*028c*/ 	.word	0x000007d0
        /*0290*/ 	.word	0x000000ff
        /*0294*/ 	.word	0x00000100
        /*0298*/ 	.short	0x0100
        /*029a*/ 	.byte	0x09
	.zero		1


	//   ....[33]....
        /*029c*/ 	.word	0x000007e0
        /*02a0*/ 	.word	0x000000ff
        /*02a4*/ 	.word	0x00000108
        /*02a8*/ 	.short	0x0100
        /*02aa*/ 	.byte	0x09
	.zero		1


	//   ....[34]....
        /*02ac*/ 	.word	0x00001620
        /*02b0*/ 	.word	0x000000ff
        /*02b4*/ 	.word	0xfffffff8
        /*02b8*/ 	.short	0x010a
        /*02ba*/ 	.byte	0x0b
	.zero		1


	//   ....[35]....
        /*02bc*/ 	.word	0x000018f0
        /*02c0*/ 	.word	0x000000ff
        /*02c4*/ 	.word	0x00000000
        /*02c8*/ 	.short	0x010a
        /*02ca*/ 	.byte	0x06
	.zero		1


	//   ....[36]....
        /*02cc*/ 	.word	0x00001930
        /*02d0*/ 	.word	0x000000ff
        /*02d4*/ 	.word	0x00000000
        /*02d8*/ 	.short	0x010a
        /*02da*/ 	.byte	0x06
	.zero		1


	//   ....[37]....
        /*02dc*/ 	.word	0x00001f60
        /*02e0*/ 	.word	0x000000ff
        /*02e4*/ 	.word	0x00000000
        /*02e8*/ 	.short	0x010a
        /*02ea*/ 	.byte	0x10
	.zero		1


	//   ....[38]....
        /*02ec*/ 	.word	0x00001fa0
        /*02f0*/ 	.word	0x000000ff
        /*02f4*/ 	.word	0x00000000
        /*02f8*/ 	.short	0x010a
        /*02fa*/ 	.byte	0x10
	.zero		1


	//   ....[39]....
        /*02fc*/ 	.word	0x00002440
        /*0300*/ 	.word	0x000000ff
        /*0304*/ 	.word	0x00000000
        /*0308*/ 	.short	0x0101
        /*030a*/ 	.byte	0x08
	.zero		1


	//   ....[40]....
        /*030c*/ 	.word	0x000027b0
        /*0310*/ 	.word	0x0000000f
        /*0314*/ 	.word	0x00000000
        /*0318*/ 	.short	0x0101
        /*031a*/ 	.byte	0x17
	.zero		1


	//   ....[41]....
        /*031c*/ 	.word	0x000028a0
        /*0320*/ 	.word	0x000000ff
        /*0324*/ 	.word	0x00000000
        /*0328*/ 	.short	0x0101
        /*032a*/ 	.byte	0x08
	.zero		1


	//   ....[42]....
        /*032c*/ 	.word	0x00002950
        /*0330*/ 	.word	0x000000ff
        /*0334*/ 	.word	0x00000008
        /*0338*/ 	.short	0x010a
        /*033a*/ 	.byte	0x0b
	.zero		1


	//   ....[43]....
        /*033c*/ 	.word	0x000051c0
        /*0340*/ 	.word	0x00000004
        /*0344*/ 	.word	0x00000000
        /*0348*/ 	.short	0x0101
        /*034a*/ 	.byte	0x17
	.zero		1


	//   ....[44]....
        /*034c*/ 	.word	0x00005aa0
        /*0350*/ 	.word	0x00000013
        /*0354*/ 	.word	0x00000070
        /*0358*/ 	.short	0x010a
        /*035a*/ 	.byte	0x3f
	.zero		1


	//   ....[45]....
        /*035c*/ 	.word	0x00005e00
        /*0360*/ 	.word	0x0000000a
        /*0364*/ 	.word	0x00000118
        /*0368*/ 	.short	0x0101
        /*036a*/ 	.byte	0x3f
	.zero		1


	//   ....[46]....
        /*036c*/ 	.word	0x00006560
        /*0370*/ 	.word	0x00000005
        /*0374*/ 	.word	0x00000000
        /*0378*/ 	.short	0x010a
        /*037a*/ 	.byte	0x3f
	.zero		1


	//   ....[47]....
        /*037c*/ 	.word	0x000065e0
        /*0380*/ 	.word	0x00000007
        /*0384*/ 	.word	0x00000000
        /*0388*/ 	.short	0x010a
        /*038a*/ 	.byte	0x3f
	.zero		1


	//   ....[48]....
        /*038c*/ 	.word	0x00006670
        /*0390*/ 	.word	0x00000006
        /*0394*/ 	.word	0x00000000
        /*0398*/ 	.short	0x010a
        /*039a*/ 	.byte	0x3f
	.zero		1


	//   ....[49]....
        /*039c*/ 	.word	0x00006700
        /*03a0*/ 	.word	0x00000009
        /*03a4*/ 	.word	0x00000000
        /*03a8*/ 	.short	0x010a
        /*03aa*/ 	.byte	0x3f
	.zero		1


	//   ....[50]....
        /*03ac*/ 	.word	0x00006790
        /*03b0*/ 	.word	0x00000006
        /*03b4*/ 	.word	0x00000000
        /*03b8*/ 	.short	0x010a
        /*03ba*/ 	.byte	0x3f
	.zero		1


	//   ....[51]....
        /*03bc*/ 	.word	0x00006820
        /*03c0*/ 	.word	0x00000009
        /*03c4*/ 	.word	0x00000000
        /*03c8*/ 	.short	0x010a
        /*03ca*/ 	.byte	0x3f
	.zero		1


	//   ....[52]....
        /*03cc*/ 	.word	0x000068b0
        /*03d0*/ 	.word	0x00000006
        /*03d4*/ 	.word	0x00000000
        /*03d8*/ 	.short	0x010a
        /*03da*/ 	.byte	0x3f
	.zero		1


	//   ....[53]....
        /*03dc*/ 	.word	0x00006940
        /*03e0*/ 	.word	0x00000009
        /*03e4*/ 	.word	0x00000000
        /*03e8*/ 	.short	0x010a
        /*03ea*/ 	.byte	0x3f
	.zero		1


	//   ....[54]....
        /*03ec*/ 	.word	0x000069d0
        /*03f0*/ 	.word	0x00000006
        /*03f4*/ 	.word	0x00000000
        /*03f8*/ 	.short	0x010a
        /*03fa*/ 	.byte	0x3f
	.zero		1


	//   ....[55]....
        /*03fc*/ 	.word	0x00006a60
        /*0400*/ 	.word	0x00000009
        /*0404*/ 	.word	0x00000000
        /*0408*/ 	.short	0x010a
        /*040a*/ 	.byte	0x3f
	.zero		1


	//   ....[56]....
        /*040c*/ 	.word	0x00006af0
        /*0410*/ 	.word	0x00000006
        /*0414*/ 	.word	0x00000000
        /*0418*/ 	.short	0x010a
        /*041a*/ 	.byte	0x3f
	.zero		1


	//   ....[57]....
        /*041c*/ 	.word	0x00006b80
        /*0420*/ 	.word	0x00000009
        /*0424*/ 	.word	0x00000000
        /*0428*/ 	.short	0x010a
        /*042a*/ 	.byte	0x3f
	.zero		1


	//   ....[58]....
        /*042c*/ 	.word	0x00006c10
        /*0430*/ 	.word	0x00000006
        /*0434*/ 	.word	0x00000000
        /*0438*/ 	.short	0x010a
        /*043a*/ 	.byte	0x3f
	.zero		1


	//   ....[59]....
        /*043c*/ 	.word	0x00006ca0
        /*0440*/ 	.word	0x00000003
        /*0444*/ 	.word	0x00000000
        /*0448*/ 	.short	0x010a
        /*044a*/ 	.byte	0x3f
	.zero		1


	//   ....[60]....
        /*044c*/ 	.word	0x00006d10
        /*0450*/ 	.word	0x0000000f
        /*0454*/ 	.word	0xfffffff8
        /*0458*/ 	.short	0x010a
        /*045a*/ 	.byte	0x3f
	.zero		1


	//   ....[61]....
        /*045c*/ 	.word	0x00006d70
        /*0460*/ 	.word	0x0000000f
        /*0464*/ 	.word	0x00000000
        /*0468*/ 	.short	0x010a
        /*046a*/ 	.byte	0x3f
	.zero		1


	//   ....[62]....
        /*046c*/ 	.word	0x00006dd0
        /*0470*/ 	.word	0x00000010
        /*0474*/ 	.word	0x00000000
        /*0478*/ 	.short	0x010a
        /*047a*/ 	.byte	0x3f
	.zero		1


	//   ....[63]....
        /*047c*/ 	.word	0x00006e30
        /*0480*/ 	.word	0x0000000f
        /*0484*/ 	.word	0x00000008
        /*0488*/ 	.short	0x010a
        /*048a*/ 	.byte	0x3f
	.zero		1


	//   ....[64]....
        /*048c*/ 	.word	0x00006f00
        /*0490*/ 	.word	0x00000013
        /*0494*/ 	.word	0x00000070
        /*0498*/ 	.short	0x010a
        /*049a*/ 	.byte	0x3f
	.zero		1


	//   ....[65]....
        /*049c*/ 	.word	0x00006fe0
        /*04a0*/ 	.word	0x00000005
        /*04a4*/ 	.word	0x00000000
        /*04a8*/ 	.short	0x010a
        /*04aa*/ 	.byte	0x3f
	.zero		1


	//   ....[66]....
        /*04ac*/ 	.word	0x00007030
        /*04b0*/ 	.word	0x00000007
        /*04b4*/ 	.word	0x00000000
        /*04b8*/ 	.short	0x010a
        /*04ba*/ 	.byte	0x3f
	.zero		1


	//   ....[67]....
        /*04bc*/ 	.word	0x00007080
        /*04c0*/ 	.word	0x00000006
        /*04c4*/ 	.word	0x00000000
        /*04c8*/ 	.short	0x010a
        /*04ca*/ 	.byte	0x3f
	.zero		1


	//   ....[68]....
        /*04cc*/ 	.word	0x000070d0
        /*04d0*/ 	.word	0x00000009
        /*04d4*/ 	.word	0x00000000
        /*04d8*/ 	.short	0x010a
        /*04da*/ 	.byte	0x3f
	.zero		1


	//   ....[69]....
        /*04dc*/ 	.word	0x00007120
        /*04e0*/ 	.word	0x00000006
        /*04e4*/ 	.word	0x00000000
        /*04e8*/ 	.short	0x010a
        /*04ea*/ 	.byte	0x3f
	.zero		1


	//   ....[70]....
        /*04ec*/ 	.word	0x00007170
        /*04f0*/ 	.word	0x00000009
        /*04f4*/ 	.word	0x00000000
        /*04f8*/ 	.short	0x010a
        /*04fa*/ 	.byte	0x3f
	.zero		1


	//   ....[71]....
        /*04fc*/ 	.word	0x000071c0
        /*0500*/ 	.word	0x00000006
        /*0504*/ 	.word	0x00000000
        /*0508*/ 	.short	0x010a
        /*050a*/ 	.byte	0x3f
	.zero		1


	//   ....[72]....
        /*050c*/ 	.word	0x00007210
        /*0510*/ 	.word	0x00000009
        /*0514*/ 	.word	0x00000000
        /*0518*/ 	.short	0x010a
        /*051a*/ 	.byte	0x3f
	.zero		1


	//   ....[73]....
        /*051c*/ 	.word	0x00007260
        /*0520*/ 	.word	0x00000006
        /*0524*/ 	.word	0x00000000
        /*0528*/ 	.short	0x010a
        /*052a*/ 	.byte	0x3f
	.zero		1


	//   ....[74]....
        /*052c*/ 	.word	0x000072b0
        /*0530*/ 	.word	0x00000009
        /*0534*/ 	.word	0x00000000
        /*0538*/ 	.short	0x010a
        /*053a*/ 	.byte	0x3f
	.zero		1


	//   ....[75]....
        /*053c*/ 	.word	0x00007300
        /*0540*/ 	.word	0x00000006
        /*0544*/ 	.word	0x00000000
        /*0548*/ 	.short	0x010a
        /*054a*/ 	.byte	0x3f
	.zero		1


	//   ....[76]....
        /*054c*/ 	.word	0x00007350
        /*0550*/ 	.word	0x00000009
        /*0554*/ 	.word	0x00000000
        /*0558*/ 	.short	0x010a
        /*055a*/ 	.byte	0x3f
	.zero		1


	//   ....[77]....
        /*055c*/ 	.word	0x000073a0
        /*0560*/ 	.word	0x00000006
        /*0564*/ 	.word	0x00000000
        /*0568*/ 	.short	0x010a
        /*056a*/ 	.byte	0x3f
	.zero		1


	//----- nvinfo : EIATTR_NUM_MBARRIERS
	.align		4
.L_28:
        /*056c*/ 	.byte	0x03, 0x38
        /*056e*/ 	.short	0x0022


	//----- nvinfo : EIATTR_EXIT_INSTR_OFFSETS
	.align		4
        /*0570*/ 	.byte	0x04, 0x1c
        /*0572*/ 	.short	(.L_30 - .L_29)


	//   ....[0]....
.L_29:
        /*0574*/ 	.word	0x000012d0


	//   ....[1]....
        /*0578*/ 	.word	0x00001330


	//   ....[2]....
        /*057c*/ 	.word	0x000057d0


	//   ....[3]....
        /*0580*/ 	.word	0x00005800


	//   ....[4]....
        /*0584*/ 	.word	0x00006cf0


	//----- nvinfo : EIATTR_MAX_THREADS
	.align		4
.L_30:
        /*0588*/ 	.byte	0x04, 0x05
        /*058a*/ 	.short	(.L_32 - .L_31)
.L_31:
        /*058c*/ 	.word	0x00000180
        /*0590*/ 	.word	0x00000001
        /*0594*/ 	.word	0x00000001


	//----- nvinfo : EIATTR_CRS_STACK_SIZE
	.align		4
.L_32:
        /*0598*/ 	.byte	0x04, 0x1e
        /*059a*/ 	.short	(.L_34 - .L_33)
.L_33:
        /*059c*/ 	.word	0x00000000


	//----- nvinfo : EIATTR_CBANK_PARAM_SIZE
	.align		4
.L_34:
        /*05a0*/ 	.byte	0x03, 0x19
        /*05a2*/ 	.short	0x0470


	//----- nvinfo : EIATTR_PARAM_CBANK
	.align		4
        /*05a4*/ 	.byte	0x04, 0x0a
        /*05a6*/ 	.short	(.L_36 - .L_35)
	.align		4
.L_35:
        /*05a8*/ 	.word	index@(.nv.constant0._ZN7cutlass13device_kernelINS_4gemm6kernel13GemmUniversalIN4cute5tupleIJiiiiEEENS1_10collective13CollectiveMmaINS1_37MainloopSm90TmaGmmaWarpSpecializedFP8ILi14ENS5_IJNS4_1CILi1EEESB_SB_EEENS1_32KernelTmaWarpSpecializedPingpongEEENS5_IJNSA_ILi64EEESF_NSA_ILi128EEEEEENS_12float_e5m2_tENS5_IJlSB_lEEESI_SJ_NS4_8TiledMMAINS4_8MMA_AtomIJNS4_4SM904GMMA30MMA_64x64x32_F32E5M2E5M2_SS_TNILNSN_7ScaleInE1ELSP_1EEEEEENS4_6LayoutISC_NS5_IJNSA_ILi0EEEST_ST_EEEEENS5_IJNS4_10UnderscoreESW_SW_EEEEENS4_13SM90_TMA_LOADENS4_14ComposedLayoutINS4_7SwizzleILi3ELi4ELi3EEENS4_18smem_ptr_flag_bitsILi8EEENSS_INS5_IJNSA_ILi8EEESG_EEENS5_IJSG_SB_EEEEEEEvNS4_8identityESZ_S19_vS1A_EENS_8epilogue10collective6detail29Sm90TmaWarpSpecializedAdapterINS1D_15DefaultEpilogueISI_SJ_SJ_NS1C_6thread17LinearCombinationISI_Li1EffLNS1H_9ScaleType4KindE0ELNS_15FloatRoundStyleE2ESI_EENS1_15EpilogueDefaultEEEEEvvEEEEvNT_6ParamsE)
        /*05ac*/ 	.short	0x0210
        /*05ae*/ 	.short	0x0470


	//----- nvinfo : EIATTR_SW_WAR
	.align		4
.L_36:
        /*05b0*/ 	.byte	0x04, 0x36
        /*05b2*/ 	.short	(.L_38 - .L_37)
.L_37:
        /*05b4*/ 	.word	0x00000008
.L_38:


//--------------------- .nv.callgraph             --------------------------
	.section	.nv.callgraph,"",@"SHT_CUDA_CALLGRAPH"
	.align	4
	.sectionentsize	8
	.align		4
        /*0000*/ 	.word	0x00000000
	.align		4
        /*0004*/ 	.word	0xffffffff
	.align		4
        /*0008*/ 	.word	0x00000000
	.align		4
        /*000c*/ 	.word	0xfffffffe
	.align		4
        /*0010*/ 	.word	0x00000000
	.align		4
        /*0014*/ 	.word	0xfffffffd
	.align		4
        /*0018*/ 	.word	0x00000000
	.align		4
        /*001c*/ 	.word	0xfffffffc


//--------------------- .nv.constant4             --------------------------
	.section	.nv.constant4,"a",@progbits
	.align	8
	.align		8
.nv.constant4:
        /*0000*/ 	.dword	_ZN39_INTERNAL_1b80d6ae_4_k_cu_5c4a0d87_42204cuda3std3__45__cpo5beginE
	.align		8
        /*0008*/ 	.dword	_ZN39_INTERNAL_1b80d6ae_4_k_cu_5c4a0d87_42204cuda3std3__45__cpo3endE
	.align		8
        /*0010*/ 	.dword	_ZN39_INTERNAL_1b80d6ae_4_k_cu_5c4a0d87_42204cuda3std3__45__cpo6cbeginE
	.align		8
        /*0018*/ 	.dword	_ZN39_INTERNAL_1b80d6ae_4_k_cu_5c4a0d87_42204cuda3std3__45__cpo4cendE
	.align		8
        /*0020*/ 	.dword	_ZN39_INTERNAL_1b80d6ae_4_k_cu_5c4a0d87_42204cuda3std3__441_GLOBAL__N__1b80d6ae_4_k_cu_5c4a0d87_42206ignoreE
	.align		8
        /*0028*/ 	.dword	_ZN39_INTERNAL_1b80d6ae_4_k_cu_5c4a0d87_42204cuda3std3__419piecewise_constructE
	.align		8
        /*0030*/ 	.dword	_ZN39_INTERNAL_1b80d6ae_4_k_cu_5c4a0d87_42204cuda3std3__48in_placeE
	.align		8
        /*0038*/ 	.dword	_ZN39_INTERNAL_1b80d6ae_4_k_cu_5c4a0d87_42204cuda3std6ranges3__45__cpo4swapE
	.align		8
        /*0040*/ 	.dword	_ZN39_INTERNAL_1b80d6ae_4_k_cu_5c4a0d87_42204cuda3std6ranges3__45__cpo9iter_moveE
	.align		8
        /*0048*/ 	.dword	_ZN39_INTERNAL_1b80d6ae_4_k_cu_5c4a0d87_42204cute7productE
	.align		8
        /*0050*/ 	.dword	_ZN39_INTERNAL_1b80d6ae_4_k_cu_5c4a0d87_42204cute1_E


//--------------------- .text._ZN7cutlass13device_kernelINS_4gemm6kernel13GemmUniversalIN4cute5tupleIJiiiiEEENS1_10collective13CollectiveMmaINS1_37MainloopSm90TmaGmmaWarpSpecializedFP8ILi14ENS5_IJNS4_1CILi1EEESB_SB_EEENS1_32KernelTmaWarpSpecializedPingpongEEENS5_IJNSA_ILi64EEESF_NSA_ILi128EEEEEENS_12float_e5m2_tENS5_IJlSB_lEEESI_SJ_NS4_8TiledMMAINS4_8MMA_AtomIJNS4_4SM904GMMA30MMA_64x64x32_F32E5M2E5M2_SS_TNILNSN_7ScaleInE1ELSP_1EEEEEENS4_6LayoutISC_NS5_IJNSA_ILi0EEEST_ST_EEEEENS5_IJNS4_10UnderscoreESW_SW_EEEEENS4_13SM90_TMA_LOADENS4_14ComposedLayoutINS4_7SwizzleILi3ELi4ELi3EEENS4_18smem_ptr_flag_bitsILi8EEENSS_INS5_IJNSA_ILi8EEESG_EEENS5_IJSG_SB_EEEEEEEvNS4_8identityESZ_S19_vS1A_EENS_8epilogue10collective6detail29Sm90TmaWarpSpecializedAdapterINS1D_15DefaultEpilogueISI_SJ_SJ_NS1C_6thread17LinearCombinationISI_Li1EffLNS1H_9ScaleType4KindE0ELNS_15FloatRoundStyleE2ESI_EENS1_15EpilogueDefaultEEEEEvvEEEEvNT_6ParamsE --------------------------
	.section	.text._ZN7cutlass13device_kernelINS_4gemm6kernel13GemmUniversalIN4cute5tupleIJiiiiEEENS1_10collective13CollectiveMmaINS1_37MainloopSm90TmaGmmaWarpSpecializedFP8ILi14ENS5_IJNS4_1CILi1EEESB_SB_EEENS1_32KernelTmaWarpSpecializedPingpongEEENS5_IJNSA_ILi64EEESF_NSA_ILi128EEEEEENS_12float_e5m2_tENS5_IJlSB_lEEESI_SJ_NS4_8TiledMMAINS4_8MMA_AtomIJNS4_4SM904GMMA30MMA_64x64x32_F32E5M2E5M2_SS_TNILNSN_7ScaleInE1ELSP_1EEEEEENS4_6LayoutISC_NS5_IJNSA_ILi0EEEST_ST_EEEEENS5_IJNS4_10UnderscoreESW_SW_EEEEENS4_13SM90_TMA_LOADENS4_14ComposedLayoutINS4_7SwizzleILi3ELi4ELi3EEENS4_18smem_ptr_flag_bitsILi8EEENSS_INS5_IJNSA_ILi8EEESG_EEENS5_IJSG_SB_EEEEEEEvNS4_8identityESZ_S19_vS1A_EENS_8epilogue10collective6detail29Sm90TmaWarpSpecializedAdapterINS1D_15DefaultEpilogueISI_SJ_SJ_NS1C_6thread17LinearCombinationISI_Li1EffLNS1H_9ScaleType4KindE0ELNS_15FloatRoundStyleE2ESI_EENS1_15EpilogueDefaultEEEEEvvEEEEvNT_6ParamsE,"ax",@progbits
	.align	128
.text._ZN7cutlass13device_kernelINS_4gemm6kernel13GemmUniversalIN4cute5tupleIJiiiiEEENS1_10collective13CollectiveMmaINS1_37MainloopSm90TmaGmmaWarpSpecializedFP8ILi14ENS5_IJNS4_1CILi1EEESB_SB_EEENS1_32KernelTmaWarpSpecializedPingpongEEENS5_IJNSA_ILi64EEESF_NSA_ILi128EEEEEENS_12float_e5m2_tENS5_IJlSB_lEEESI_SJ_NS4_8TiledMMAINS4_8MMA_AtomIJNS4_4SM904GMMA30MMA_64x64x32_F32E5M2E5M2_SS_TNILNSN_7ScaleInE1ELSP_1EEEEEENS4_6LayoutISC_NS5_IJNSA_ILi0EEEST_ST_EEEEENS5_IJNS4_10UnderscoreESW_SW_EEEEENS4_13SM90_TMA_LOADENS4_14ComposedLayoutINS4_7SwizzleILi3ELi4ELi3EEENS4_18smem_ptr_flag_bitsILi8EEENSS_INS5_IJNSA_ILi8EEESG_EEENS5_IJSG_SB_EEEEEEEvNS4_8identityESZ_S19_vS1A_EENS_8epilogue10collective6detail29Sm90TmaWarpSpecializedAdapterINS1D_15DefaultEpilogueISI_SJ_SJ_NS1C_6thread17LinearCombinationISI_Li1EffLNS1H_9ScaleType4KindE0ELNS_15FloatRoundStyleE2ESI_EENS1_15EpilogueDefaultEEEEEvvEEEEvNT_6ParamsE:
        .type           _ZN7cutlass13device_kernelINS_4gemm6kernel13GemmUniversalIN4cute5tupleIJiiiiEEENS1_10collective13CollectiveMmaINS1_37MainloopSm90TmaGmmaWarpSpecializedFP8ILi14ENS5_IJNS4_1CILi1EEESB_SB_EEENS1_32KernelTmaWarpSpecializedPingpongEEENS5_IJNSA_ILi64EEESF_NSA_ILi128EEEEEENS_12float_e5m2_tENS5_IJlSB_lEEESI_SJ_NS4_8TiledMMAINS4_8MMA_AtomIJNS4_4SM904GMMA30MMA_64x64x32_F32E5M2E5M2_SS_TNILNSN_7ScaleInE1ELSP_1EEEEEENS4_6LayoutISC_NS5_IJNSA_ILi0EEEST_ST_EEEEENS5_IJNS4_10UnderscoreESW_SW_EEEEENS4_13SM90_TMA_LOADENS4_14ComposedLayoutINS4_7SwizzleILi3ELi4ELi3EEENS4_18smem_ptr_flag_bitsILi8EEENSS_INS5_IJNSA_ILi8EEESG_EEENS5_IJSG_SB_EEEEEEEvNS4_8identityESZ_S19_vS1A_EENS_8epilogue10collective6detail29Sm90TmaWarpSpecializedAdapterINS1D_15DefaultEpilogueISI_SJ_SJ_NS1C_6thread17LinearCombinationISI_Li1EffLNS1H_9ScaleType4KindE0ELNS_15FloatRoundStyleE2ESI_EENS1_15EpilogueDefaultEEEEEvvEEEEvNT_6ParamsE,@function
        .size           _ZN7cutlass13device_kernelINS_4gemm6kernel13GemmUniversalIN4cute5tupleIJiiiiEEENS1_10collective13CollectiveMmaINS1_37MainloopSm90TmaGmmaWarpSpecializedFP8ILi14ENS5_IJNS4_1CILi1EEESB_SB_EEENS1_32KernelTmaWarpSpecializedPingpongEEENS5_IJNSA_ILi64EEESF_NSA_ILi128EEEEEENS_12float_e5m2_tENS5_IJlSB_lEEESI_SJ_NS4_8TiledMMAINS4_8MMA_AtomIJNS4_4SM904GMMA30MMA_64x64x32_F32E5M2E5M2_SS_TNILNSN_7ScaleInE1ELSP_1EEEEEENS4_6LayoutISC_NS5_IJNSA_ILi0EEEST_ST_EEEEENS5_IJNS4_10UnderscoreESW_SW_EEEEENS4_13SM90_TMA_LOADENS4_14ComposedLayoutINS4_7SwizzleILi3ELi4ELi3EEENS4_18smem_ptr_flag_bitsILi8EEENSS_INS5_IJNSA_ILi8EEESG_EEENS5_IJSG_SB_EEEEEEEvNS4_8identityESZ_S19_vS1A_EENS_8epilogue10collective6detail29Sm90TmaWarpSpecializedAdapterINS1D_15DefaultEpilogueISI_SJ_SJ_NS1C_6thread17LinearCombinationISI_Li1EffLNS1H_9ScaleType4KindE0ELNS_15FloatRoundStyleE2ESI_EENS1_15EpilogueDefaultEEEEEvvEEEEvNT_6ParamsE,(.L_x_161 - _ZN7cutlass13device_kernelINS_4gemm6kernel13GemmUniversalIN4cute5tupleIJiiiiEEENS1_10collective13CollectiveMmaINS1_37MainloopSm90TmaGmmaWarpSpecializedFP8ILi14ENS5_IJNS4_1CILi1EEESB_SB_EEENS1_32KernelTmaWarpSpecializedPingpongEEENS5_IJNSA_ILi64EEESF_NSA_ILi128EEEEEENS_12float_e5m2_tENS5_IJlSB_lEEESI_SJ_NS4_8TiledMMAINS4_8MMA_AtomIJNS4_4SM904GMMA30MMA_64x64x32_F32E5M2E5M2_SS_TNILNSN_7ScaleInE1ELSP_1EEEEEENS4_6LayoutISC_NS5_IJNSA_ILi0EEEST_ST_EEEEENS5_IJNS4_10UnderscoreESW_SW_EEEEENS4_13SM90_TMA_LOADENS4_14ComposedLayoutINS4_7SwizzleILi3ELi4ELi3EEENS4_18smem_ptr_flag_bitsILi8EEENSS_INS5_IJNSA_ILi8EEESG_EEENS5_IJSG_SB_EEEEEEEvNS4_8identityESZ_S19_vS1A_EENS_8epilogue10collective6detail29Sm90TmaWarpSpecializedAdapterINS1D_15DefaultEpilogueISI_SJ_SJ_NS1C_6thread17LinearCombinationISI_Li1EffLNS1H_9ScaleType4KindE0ELNS_15FloatRoundStyleE2ESI_EENS1_15EpilogueDefaultEEEEEvvEEEEvNT_6ParamsE)
        .other          _ZN7cutlass13device_kernelINS_4gemm6kernel13GemmUniversalIN4cute5tupleIJiiiiEEENS1_10collective13CollectiveMmaINS1_37MainloopSm90TmaGmmaWarpSpecializedFP8ILi14ENS5_IJNS4_1CILi1EEESB_SB_EEENS1_32KernelTmaWarpSpecializedPingpongEEENS5_IJNSA_ILi64EEESF_NSA_ILi128EEEEEENS_12float_e5m2_tENS5_IJlSB_lEEESI_SJ_NS4_8TiledMMAINS4_8MMA_AtomIJNS4_4SM904GMMA30MMA_64x64x32_F32E5M2E5M2_SS_TNILNSN_7ScaleInE1ELSP_1EEEEEENS4_6LayoutISC_NS5_IJNSA_ILi0EEEST_ST_EEEEENS5_IJNS4_10UnderscoreESW_SW_EEEEENS4_13SM90_TMA_LOADENS4_14ComposedLayoutINS4_7SwizzleILi3ELi4ELi3EEENS4_18smem_ptr_flag_bitsILi8EEENSS_INS5_IJNSA_ILi8EEESG_EEENS5_IJSG_SB_EEEEEEEvNS4_8identityESZ_S19_vS1A_EENS_8epilogue10collective6detail29Sm90TmaWarpSpecializedAdapterINS1D_15DefaultEpilogueISI_SJ_SJ_NS1C_6thread17LinearCombinationISI_Li1EffLNS1H_9ScaleType4KindE0ELNS_15FloatRoundStyleE2ESI_EENS1_15EpilogueDefaultEEEEEvvEEEEvNT_6ParamsE,@"STO_CUDA_ENTRY STV_DEFAULT"
_ZN7cutlass13device_kernelINS_4gemm6kernel13GemmUniversalIN4cute5tupleIJiiiiEEENS1_10collective13CollectiveMmaINS1_37MainloopSm90TmaGmmaWarpSpecializedFP8ILi14ENS5_IJNS4_1CILi1EEESB_SB_EEENS1_32KernelTmaWarpSpecializedPingpongEEENS5_IJNSA_ILi64EEESF_NSA_ILi128EEEEEENS_12float_e5m2_tENS5_IJlSB_lEEESI_SJ_NS4_8TiledMMAINS4_8MMA_AtomIJNS4_4SM904GMMA30MMA_64x64x32_F32E5M2E5M2_SS_TNILNSN_7ScaleInE1ELSP_1EEEEEENS4_6LayoutISC_NS5_IJNSA_ILi0EEEST_ST_EEEEENS5_IJNS4_10UnderscoreESW_SW_EEEEENS4_13SM90_TMA_LOADENS4_14ComposedLayoutINS4_7SwizzleILi3ELi4ELi3EEENS4_18smem_ptr_flag_bitsILi8EEENSS_INS5_IJNSA_ILi8EEESG_EEENS5_IJSG_SB_EEEEEEEvNS4_8identityESZ_S19_vS1A_EENS_8epilogue10collective6detail29Sm90TmaWarpSpecializedAdapterINS1D_15DefaultEpilogueISI_SJ_SJ_NS1C_6thread17LinearCombinationISI_Li1EffLNS1H_9ScaleType4KindE0ELNS_15FloatRoundStyleE2ESI_EENS1_15EpilogueDefaultEEEEEvvEEEEvNT_6ParamsE:
[----:B------:R-:W-:Y:S01]  /*0000*/  LDC R1, c[0x0][0x28] ;  /* 0x00000a00ff017b82 */ /* 0x000fe20000000800 */
[----:B------:R-:W0:Y:S01]  /*0010*/  S2R R11, SR_TID.X ;  /* 0x00000000000b7919 */ /* 0x000e220000002100 */
[----:B------:R-:W-:Y:S01]  /*0020*/  ELECT P0, URZ, PT ;  /* 0x00000000003f782f */ /* 0x000fe20003800000 */
[----:B------:R-:W-:Y:S01]  /*0030*/  BSSY B0, `(.L_x_0) ;  /* 0x000000f000007945 */ /* 0x000fe20003800000 */
[--C-:B0-----:R-:W-:Y:S02]  /*0040*/  SHF.R.U32.HI R0, RZ, 0x5, R11.reuse ;  /* 0x00000005ff007819 */ /* 0x101fe4000001160b */
[----:B------:R-:W-:-:S03]  /*0050*/  SHF.R.U32.HI R4, RZ, 0x7, R11 ;  /* 0x00000007ff047819 */ /* 0x000fc6000001160b */
[----:B------:R-:W0:Y:S04]  /*0060*/  SHFL.IDX PT, R2, R0, RZ, 0x1f ;  /* 0x00001fff00027589 */ /* 0x000e2800000e0000 */
[----:B------:R1:W2:Y:S01]  /*0070*/  SHFL.IDX PT, R5, R4, RZ, 0x1f ;  /* 0x00001fff04057589 */ /* 0x0002a200000e0000 */
[----:B0-----:R-:W-:-:S13]  /*0080*/  ISETP.NE.OR P0, PT, R2, RZ, !P0 ;  /* 0x000000ff0200720c */ /* 0x001fda0004705670 */
[----:B-12---:R-:W-:Y:S05]  /*0090*/  @P0 BRA `(.L_x_1) ;  /* 0x0000000000200947 */ /* 0x006fea0003800000 */
[----:B------:R-:W-:Y:S02]  /*00a0*/  ULDC.64 UR4, c[0x0][0x198] ;  /* 0x0000660000047ab9 */ /* 0x000fe40000000a00 */
[----:B------:R-:W-:Y:S02]  /*00b0*/  UIADD3 UR6, UP0, UR4, 0xf0, URZ ;  /* 0x000000f004067890 */ /* 0x000fe4000ff1e03f */
[----:B------:R-:W-:Y:S02]  /*00c0*/  UIADD3 UR4, UP1, UR4, 0x1f0, URZ ;  /* 0x000001f004047890 */ /* 0x000fe4000ff3e03f */
[----:B------:R-:W-:Y:S02]  /*00d0*/  UIADD3.X UR7, URZ, UR5, URZ, UP0, !UPT ;  /* 0x000000053f077290 */ /* 0x000fe400087fe43f */
[----:B------:R-:W-:-:S07]  /*00e0*/  UIADD3.X UR5, URZ, UR5, URZ, UP1, !UPT ;  /* 0x000000053f057290 */ /* 0x000fce0008ffe43f */
[----:B------:R0:W-:Y:S02]  /*00f0*/  UTMACCTL.PF [UR6] ;  /* 0x00000000060079b9 */ /* 0x0001e40008040000 */
[----:B------:R0:W-:Y:S02]  /*0100*/  UTMACCTL.PF [UR4] ;  /* 0x00000000040079b9 */ /* 0x0001e40008040000 */
[----:B0-----:R-:W-:Y:S01]  /*0110*/  NOP ;  /* 0x0000000000007918 */ /* 0x001fe20000000000 */
.L_x_1:
[----:B------:R-:W-:Y:S05]  /*0120*/  BSYNC B0 ;  /* 0x0000000000007941 */ /* 0x000fea0003800000 */
.L_x_0:
[----:B------:R-:W0:Y:S02]  /*0130*/  SHFL.IDX PT, R3, R0, RZ, 0x1f ;  /* 0x00001fff00037589 */ /* 0x000e2400000e0000 */
[----:B0-----:R-:W-:-:S13]  /*0140*/  ISETP.NE.AND P0, PT, R3, RZ, PT ;  /* 0x000000ff0300720c */ /* 0x001fda0003f05270 */
[----:B------:R-:W-:Y:S05]  /*0150*/  @P0 BRA `(.L_x_2) ;  /* 0x0000000000b40947 */ /* 0x000fea0003800000 */
[----:B------:R-:W-:Y:S01]  /*0160*/  ELECT P0, URZ, PT ;  /* 0x00000000003f782f */ /* 0x000fe20003800000 */
[----:B------:R-:W-:-:S12]  /*0170*/  BSSY B0, `(.L_x_2) ;  /* 0x000002b000007945 */ /* 0x000fd80003800000 */
[----:B------:R-:W-:Y:S05]  /*0180*/  @!P0 BRA `(.L_x_3) ;  /* 0x0000000000a48947 */ /* 0x000fea0003800000 */
[----:B------:R-:W0:Y:S01]  /*0190*/  S2UR UR8, SR_CgaCtaId ;  /* 0x00000000000879c3 */ /* 0x000e220000008800 */
[----:B------:R-:W-:Y:S01]  /*01a0*/  UMOV UR4, 0x400 ;  /* 0x0000040000047882 */ /* 0x000fe20000000000 */
[----:B------:R-:W-:Y:S01]  /*01b0*/  UMOV UR5, 0x1 ;  /* 0x0000000100057882 */ /* 0x000fe20000000000 */
[----:B------:R-:W-:Y:S02]  /*01c0*/  UMOV UR6, 0x80 ;  /* 0x0000008000067882 */ /* 0x000fe40000000000 */
[----:B------:R-:W-:-:S04]  /*01d0*/  UIADD3 UR6, -UR6, 0x100000, URZ ;  /* 0x0010000006067890 */ /* 0x000fc8000fffe13f */
[----:B------:R-:W-:Y:S02]  /*01e0*/  USHF.L.U32 UR7, UR6, 0xb, URZ ;  /* 0x0000000b06077899 */ /* 0x000fe4000800063f */
[----:B------:R-:W-:Y:S02]  /*01f0*/  USHF.L.U32 UR6, UR6, 0x1, URZ ;  /* 0x0000000106067899 */ /* 0x000fe4000800063f */
[----:B0-----:R-:W-:Y:S02]  /*0200*/  ULEA UR8, UR8, UR4, 0x18 ;  /* 0x0000000408087291 */ /* 0x001fe4000f8ec03f */
[----:B------:R-:W-:-:S04]  /*0210*/  UIADD3 UR4, -UR5, 0x100000, URZ ;  /* 0x0010000005047890 */ /* 0x000fc8000fffe13f */
[----:B------:R-:W-:Y:S02]  /*0220*/  USHF.L.U32 UR5, UR4, 0xb, URZ ;  /* 0x0000000b04057899 */ /* 0x000fe4000800063f */
[----:B------:R-:W-:Y:S01]  /*0230*/  USHF.L.U32 UR4, UR4, 0x1, URZ ;  /* 0x0000000104047899 */ /* 0x000fe2000800063f */
[----:B------:R-:W0:Y:S11]  /*0240*/  FENCE.VIEW.ASYNC.S ;  /* 0x00000000000073c6 */ /* 0x000e360000000000 */
[----:B0-----:R0:W1:Y:S01]  /*0250*/  SYNCS.EXCH.64 URZ, [UR8], UR4 ;  /* 0x00000004083f75b2 */ /* 0x0010620008000100 */
[----:B------:R0:W2:Y:S01]  /*0260*/  SYNCS.EXCH.64 URZ, [UR8+0x70], UR6 ;  /* 0x00007006083f75b2 */ /* 0x0000a20008000100 */
[----:B------:R0:W3:Y:S01]  /*0270*/  SYNCS.EXCH.64 URZ, [UR8+0x8], UR4 ;  /* 0x00000804083f75b2 */ /* 0x0000e20008000100 */
[----:B------:R0:W4:Y:S01]  /*0280*/  SYNCS.EXCH.64 URZ, [UR8+0x78], UR6 ;  /* 0x00007806083f75b2 */ /* 0x0001220008000100 */
[----:B------:R0:W0:Y:S01]  /*0290*/  SYNCS.EXCH.64 URZ, [UR8+0x10], UR4 ;  /* 0x00001004083f75b2 */ /* 0x0000220008000100 */
        /* <DEDUP_REMOVED lines=23> */
[----:B-1234-:R-:W-:Y:S01]  /*0410*/  NOP ;  /* 0x0000000000007918 */ /* 0x01efe20000000000 */
.L_x_3:
[----:B0-----:R-:W-:Y:S05]  /*0420*/  BSYNC B0 ;  /* 0x0000000000007941 */ /* 0x001fea0003800000 */
.L_x_2:
[----:B------:R-:W0:Y:S01]  /*0430*/  SHFL.IDX PT, R6, R0, RZ, 0x1f ;  /* 0x00001fff00067589 */ /* 0x000e2200000e0000 */
[----:B------:R-:W-:Y:S01]  /*0440*/  ELECT P0, URZ, PT ;  /* 0x00000000003f782f */ /* 0x000fe20003800000 */
[----:B------:R-:W-:Y:S01]  /*0450*/  NOP ;  /* 0x0000000000007918 */ /* 0x000fe20000000000 */
[----:B------:R-:W-:Y:S01]  /*0460*/  ELECT P1, URZ, PT ;  /* 0x00000000003f782f */ /* 0x000fe20003820000 */
[----:B------:R1:W2:Y:S01]  /*0470*/  SHFL.IDX PT, R3, R0, RZ, 0x1f ;  /* 0x00001fff00037589 */ /* 0x0002a200000e0000 */
[----:B------:R-:W-:Y:S01]  /*0480*/  UMOV UR4, 0x20 ;  /* 0x0000002000047882 */ /* 0x000fe20000000000 */
[----:B------:R-:W-:Y:S01]  /*0490*/  UMOV UR11, 0x80 ;  /* 0x00000080000b7882 */ /* 0x000fe20000000000 */
[----:B------:R-:W-:Y:S01]  /*04a0*/  ULDC.64 UR12, c[0x0][0x598] ;  /* 0x00016600000c7ab9 */ /* 0x000fe20000000a00 */
[----:B------:R-:W3:Y:S01]  /*04b0*/  SHFL.IDX PT, R4, R4, RZ, 0x1f ;  /* 0x00001fff04047589 */ /* 0x000ee200000e0000 */
[----:B------:R-:W-:Y:S01]  /*04c0*/  NOP ;  /* 0x0000000000007918 */ /* 0x000fe20000000000 */
[----:B------:R-:W-:Y:S01]  /*04d0*/  VIADD R33, R5, 0xffffffff ;  /* 0xffffffff05217836 */ /* 0x000fe20000000000 */
[----:B------:R-:W-:Y:S01]  /*04e0*/  ULDC.64 UR20, c[0x0][0x208] ;  /* 0x0000820000147ab9 */ /* 0x000fe20000000a00 */
[----:B-1----:R-:W-:-:S02]  /*04f0*/  SHF.R.S32.HI R0, RZ, 0x1f, R11 ;  /* 0x0000001fff007819 */ /* 0x002fc4000001140b */
[----:B------:R-:W-:Y:S02]  /*0500*/  ISETP.NE.AND P2, PT, R5, RZ, PT ;  /* 0x000000ff0500720c */ /* 0x000fe40003f45270 */
[----:B------:R-:W-:Y:S02]  /*0510*/  LEA.HI R0, R0, R11, RZ, 0x7 ;  /* 0x0000000b00007211 */ /* 0x000fe400078f38ff */
[----:B------:R-:W-:Y:S02]  /*0520*/  ISETP.GE.U32.AND P3, PT, R33, 0x2, PT ;  /* 0x000000022100780c */ /* 0x000fe40003f66070 */
[----:B------:R-:W-:Y:S02]  /*0530*/  LOP3.LUT R0, R0, 0xffffff80, RZ, 0xc0, !PT ;  /* 0xffffff8000007812 */ /* 0x000fe400078ec0ff */
[----:B0-----:R-:W-:-:S03]  /*0540*/  ISETP.NE.OR P0, PT, R6, RZ, !P0 ;  /* 0x000000ff0600720c */ /* 0x001fc60004705670 */
[----:B------:R-:W-:Y:S01]  /*0550*/  IMAD.IADD R10, R11, 0x1, -R0 ;  /* 0x000000010b0a7824 */ /* 0x000fe200078e0a00 */
[----:B--2---:R-:W-:Y:S02]  /*0560*/  ISETP.NE.OR P1, PT, R3, RZ, !P1 ;  /* 0x000000ff0300720c */ /* 0x004fe40004f25670 */
[----:B------:R-:W-:-:S04]  /*0570*/  SHF.R.S32.HI R3, RZ, 0x1f, R2 ;  /* 0x0000001fff037819 */ /* 0x000fc80000011402 */
[----:B------:R-:W-:-:S03]  /*0580*/  LEA.HI R3, R3, R2, RZ, 0x2 ;  /* 0x0000000203037211 */ /* 0x000fc600078f10ff */
[----:B------:R-:W-:Y:S01]  /*0590*/  VOTEU.ALL UP0, P0 ;  /* 0x00000000003f7886 */ /* 0x000fe20000000000 */
[----:B------:R-:W-:-:S03]  /*05a0*/  LOP3.LUT R3, R3, 0xfffffffc, RZ, 0xc0, !PT ;  /* 0xfffffffc03037812 */ /* 0x000fc600078ec0ff */
[----:B------:R-:W-:Y:S01]  /*05b0*/  VOTEU.ALL UP1, P1 ;  /* 0x00000000003f7886 */ /* 0x000fe20000820000 */
[----:B------:R-:W0:Y:S01]  /*05c0*/  @!UP0 S2UR UR7, SR_CgaCtaId ;  /* 0x00000000000789c3 */ /* 0x000e220000008800 */
[----:B------:R-:W-:Y:S01]  /*05d0*/  @!UP0 UMOV UR6, 0x400 ;  /* 0x0000040000068882 */ /* 0x000fe20000000000 */
[----:B------:R-:W-:-:S04]  /*05e0*/  @!UP0 UIADD3 UR4, -UR4, 0x100000, URZ ;  /* 0x0010000004048890 */ /* 0x000fc8000fffe13f */
[----:B------:R-:W-:Y:S02]  /*05f0*/  @!UP0 USHF.L.U32 UR5, UR4, 0xb, URZ ;  /* 0x0000000b04058899 */ /* 0x000fe4000800063f */
[----:B------:R-:W-:Y:S01]  /*0600*/  @!UP0 USHF.L.U32 UR4, UR4, 0x1, URZ ;  /* 0x0000000104048899 */ /* 0x000fe2000800063f */
[----:B------:R-:W-:Y:S01]  /*0610*/  IMAD.IADD R20, R2, 0x1, -R3 ;  /* 0x0000000102147824 */ /* 0x000fe200078e0a03 */
[----:B------:R-:W-:Y:S01]  /*0620*/  @!UP1 UMOV UR9, 0x400 ;  /* 0x0000040000099882 */ /* 0x000fe20000000000 */
[----:B------:R-:W-:Y:S01]  /*0630*/  VOTEU.ALL UP2, P1 ;  /* 0x00000000003f7886 */ /* 0x000fe20000840000 */
[----:B------:R-:W-:Y:S01]  /*0640*/  VOTEU.ALL UP3, P1 ;  /* 0x00000000003f7886 */ /* 0x000fe20000860000 */
[----:B------:R-:W-:Y:S01]  /*0650*/  VOTEU.ALL UP4, P1 ;  /* 0x00000000003f7886 */ /* 0x000fe20000880000 */
[----:B------:R-:W1:Y:S01]  /*0660*/  @!UP1 S2UR UR10, SR_CgaCtaId ;  /* 0x00000000000a99c3 */ /* 0x000e620000008800 */
[----:B------:R-:W-:Y:S01]  /*0670*/  VOTEU.ALL UP5, P1 ;  /* 0x00000000003f7886 */ /* 0x000fe200008a0000 */
[----:B------:R-:W-:-:S04]  /*0680*/  ISETP.NE.U32.AND P1, PT, RZ, UR12, PT ;  /* 0x0000000cff007c0c */ /* 0x000fc8000bf25070 */
[----:B------:R-:W-:Y:S01]  /*0690*/  ISETP.NE.AND.EX P1, PT, RZ, UR13, PT, P1 ;  /* 0x0000000dff007c0c */ /* 0x000fe2000bf25310 */
[----:B0-----:R-:W-:Y:S02]  /*06a0*/  @!UP0 ULEA UR8, UR7, UR6, 0x18 ;  /* 0x0000000607088291 */ /* 0x001fe4000f8ec03f */
[----:B------:R-:W-:-:S04]  /*06b0*/  @!UP1 UIADD3 UR6, -UR11, 0x100000, URZ ;  /* 0x001000000b069890 */ /* 0x000fc8000fffe13f */
[----:B------:R-:W-:Y:S02]  /*06c0*/  @!UP1 USHF.L.U32 UR7, UR6, 0xb, URZ ;  /* 0x0000000b06079899 */ /* 0x000fe4000800063f */
[----:B------:R-:W-:Y:S01]  /*06d0*/  @!UP1 USHF.L.U32 UR6, UR6, 0x1, URZ ;  /* 0x0000000106069899 */ /* 0x000fe2000800063f */
[----:B---3--:R-:W-:Y:S01]  /*06e0*/  R2UR UR11, R4 ;  /* 0x00000000040b72ca */ /* 0x008fe200000e0000 */
[----:B------:R-:W-:Y:S01]  /*06f0*/  VOTEU.ALL UP0, P0 ;  /* 0x00000000003f7886 */ /* 0x000fe20000000000 */
[----:B-1----:R-:W-:Y:S01]  /*0700*/  @!UP1 ULEA UR9, UR10, UR9, 0x18 ;  /* 0x000000090a099291 */ /* 0x002fe2000f8ec03f */
[----:B------:R-:W-:Y:S01]  /*0710*/  VOTEU.ALL UP1, P0 ;  /* 0x00000000003f7886 */ /* 0x000fe20000020000 */
[C---:B------:R-:W-:Y:S01]  /*0720*/  ISETP.NE.AND P0, PT, R20.reuse, 0x3, PT ;  /* 0x000000031400780c */ /* 0x040fe20003f05270 */
[----:B------:R-:W0:Y:S02]  /*0730*/  FENCE.VIEW.ASYNC.S ;  /* 0x00000000000073c6 */ /* 0x000e240000000000 */
[----:B0-----:R0:W1:Y:S01]  /*0740*/  @!UP0 SYNCS.EXCH.64 URZ, [UR8+0x110], UR4 ;  /* 0x00011004083f85b2 */ /* 0x0010620008000100 */
[----:B------:R-:W-:-:S04]  /*0750*/  ISETP.EQ.OR P0, PT, R20, RZ, !P0 ;  /* 0x000000ff1400720c */ /* 0x000fc80004702670 */
[----:B------:R-:W-:-:S04]  /*0760*/  ISETP.EQ.AND P0, PT, R5, RZ, P0 ;  /* 0x000000ff0500720c */ /* 0x000fc80000702270 */
[----:B------:R-:W-:-:S04]  /*0770*/  SEL R7, RZ, 0x1, !P0 ;  /* 0x00000001ff077807 */ /* 0x000fc80004000000 */
[----:B------:R-:W-:Y:S01]  /*0780*/  SEL R7, R7, 0x2, P3 ;  /* 0x0000000207077807 */ /* 0x000fe20001800000 */
[----:B------:R0:W1:Y:S01]  /*0790*/  @!UP1 SYNCS.EXCH.64 URZ, [UR8+0x118], UR4 ;  /* 0x00011804083f95b2 */ /* 0x0000620008000100 */
[----:B------:R-:W-:Y:S01]  /*07a0*/  NOP ;  /* 0x0000000000007918 */ /* 0x000fe20000000000 */
[----:B------:R0:W1:Y:S01]  /*07b0*/  @!UP2 SYNCS.EXCH.64 URZ, [UR9+0xf0], UR6 ;  /* 0x0000f006093fa5b2 */ /* 0x0000620008000100 */
[----:B------:R0:W1:Y:S01]  /*07c0*/  @!UP3 SYNCS.EXCH.64 URZ, [UR9+0xf8], UR6 ;  /* 0x0000f806093fb5b2 */ /* 0x0000620008000100 */
[----:B------:R0:W1:Y:S01]  /*07d0*/  @!UP4 SYNCS.EXCH.64 URZ, [UR9+0x100], UR6 ;  /* 0x00010006093fc5b2 */ /* 0x0000620008000100 */
[----:B------:R0:W1:Y:S01]  /*07e0*/  @!UP5 SYNCS.EXCH.64 URZ, [UR9+0x108], UR6 ;  /* 0x00010806093fd5b2 */ /* 0x0000620008000100 */
[----:B------:R-:W-:Y:S01]  /*07f0*/  NOP ;  /* 0x0000000000007918 */ /* 0x000fe20000000000 */
[----:B-1----:R-:W-:Y:S06]  /*0800*/  BAR.SYNC.DEFER_BLOCKING 0x0 ;  /* 0x0000000000007b1d */ /* 0x002fec0000010000 */
[----:B0-----:R-:W-:Y:S05]  /*0810*/  @!P1 BRA `(.L_x_4) ;  /* 0x00000000001c9947 */ /* 0x001fea0003800000 */
[----:B------:R-:W0:Y:S02]  /*0820*/  LDC.64 R2, c[0x0][0x598] ;  /* 0x00016600ff027b82 */ /* 0x000e240000000a00 */
[----:B0-----:R-:W2:Y:S02]  /*0830*/  LDG.E.64 R2, desc[UR20][R2.64] ;  /* 0x0000001402027981 */ /* 0x001ea4000c1e1b00 */
[----:B--2---:R-:W-:-:S04]  /*0840*/  ISETP.NE.U32.AND P0, PT, R2, RZ, PT ;  /* 0x000000ff0200720c */ /* 0x004fc80003f05070 */
[----:B------:R-:W-:-:S13]  /*0850*/  ISETP.NE.AND.EX P0, PT, R3, RZ, PT, P0 ;  /* 0x000000ff0300720c */ /* 0x000fda0003f05300 */
[----:B------:R-:W-:Y:S05]  /*0860*/  @!P0 BRA `(.L_x_4) ;  /* 0x0000000000088947 */ /* 0x000fea0003800000 */
[----:B------:R2:W5:Y:S01]  /*0870*/  LD.E R12, desc[UR20][R2.64] ;  /* 0x00000014020c7980 */ /* 0x000562000c101900 */
[----:B------:R-:W-:Y:S05]  /*0880*/  BRA `(.L_x_5) ;  /* 0x0000000000207947 */ /* 0x000fea0003800000 */
.L_x_4:
[----:B------:R-:W-:Y:S02]  /*0890*/  ULDC.64 UR4, c[0x0][0x588] ;  /* 0x0001620000047ab9 */ /* 0x000fe40000000a00 */
[----:B------:R-:W-:-:S04]  /*08a0*/  ISETP.NE.U32.AND P0, PT, RZ, UR4, PT ;  /* 0x00000004ff007c0c */ /* 0x000fc8000bf05070 */
[----:B------:R-:W-:-:S13]  /*08b0*/  ISETP.NE.AND.EX P0, PT, RZ, UR5, PT, P0 ;  /* 0x00000005ff007c0c */ /* 0x000fda000bf05300 */
[----:B------:R-:W-:Y:S05]  /*08c0*/  @!P0 BRA `(.L_x_6) ;  /* 0x00000000000c8947 */ /* 0x000fea0003800000 */
[----:B------:R-:W0:Y:S02]  /*08d0*/  LDC.64 R12, c[0x0][0x588] ;  /* 0x00016200ff0c7b82 */ /* 0x000e240000000a00 */
[----:B0-----:R0:W5:Y:S01]  /*08e0*/  LDG.E R12, desc[UR20][R12.64] ;  /* 0x000000140c0c7981 */ /* 0x001162000c1e1900 */
[----:B------:R-:W-:Y:S05]  /*08f0*/  BRA `(.L_x_5) ;  /* 0x0000000000047947 */ /* 0x000fea0003800000 */
.L_x_6:
[----:B------:R-:W1:Y:S02]  /*0900*/  LDC R12, c[0x0][0x580] ;  /* 0x00016000ff0c7b82 */ /* 0x000e640000000800 */
.L_x_5:
[----:B------:R-:W-:Y:S02]  /*0910*/  ULDC.64 UR4, c[0x0][0x5a0] ;  /* 0x0001680000047ab9 */ /* 0x000fe40000000a00 */
[----:B------:R-:W-:-:S04]  /*0920*/  ISETP.NE.U32.AND P0, PT, RZ, UR4, PT ;  /* 0x00000004ff007c0c */ /* 0x000fc8000bf05070 */
[----:B------:R-:W-:-:S13]  /*0930*/  ISETP.NE.AND.EX P0, PT, RZ, UR5, PT, P0 ;  /* 0x00000005ff007c0c */ /* 0x000fda000bf05300 */
[----:B------:R-:W-:Y:S05]  /*0940*/  @!P0 BRA `(.L_x_7) ;  /* 0x00000000001c8947 */ /* 0x000fea0003800000 */
[----:B--2---:R-:W2:Y:S02]  /*0950*/  LDC.64 R2, c[0x0][0x5a0] ;  /* 0x00016800ff027b82 */ /* 0x004ea40000000a00 */
[----:B--2---:R-:W2:Y:S02]  /*0960*/  LDG.E.64 R2, desc[UR20][R2.64] ;  /* 0x0000001402027981 */ /* 0x004ea4000c1e1b00 */
[----:B--2---:R-:W-:-:S04]  /*0970*/  ISETP.NE.U32.AND P0, PT, R2, RZ, PT ;  /* 0x000000ff0200720c */ /* 0x004fc80003f05070 */
[----:B------:R-:W-:-:S13]  /*0980*/  ISETP.NE.AND.EX P0, PT, R3, RZ, PT, P0 ;  /* 0x000000ff0300720c */ /* 0x000fda0003f05300 */
[----:B------:R-:W-:Y:S05]  /*0990*/  @!P0 BRA `(.L_x_7) ;  /* 0x0000000000088947 */ /* 0x000fea0003800000 */
[----:B0-----:R4:W5:Y:S01]  /*09a0*/  LD.E R13, desc[UR20][R2.64] ;  /* 0x00000014020d7980 */ /* 0x001962000c101900 */
[----:B------:R-:W-:Y:S05]  /*09b0*/  BRA `(.L_x_8) ;  /* 0x0000000000207947 */ /* 0x000fea0003800000 */
.L_x_7:
[----:B------:R-:W-:Y:S02]  /*09c0*/  ULDC.64 UR4, c[0x0][0x590] ;  /* 0x0001640000047ab9 */ /* 0x000fe40000000a00 */
[----:B------:R-:W-:-:S04]  /*09d0*/  ISETP.NE.U32.AND P0, PT, RZ, UR4, PT ;  /* 0x00000004ff007c0c */ /* 0x000fc8000bf05070 */
[----:B------:R-:W-:-:S13]  /*09e0*/  ISETP.NE.AND.EX P0, PT, RZ, UR5, PT, P0 ;  /* 0x00000005ff007c0c */ /* 0x000fda000bf05300 */
[----:B------:R-:W-:Y:S05]  /*09f0*/  @!P0 BRA `(.L_x_9) ;  /* 0x00000000000c8947 */ /* 0x000fea0003800000 */
[----:B--2---:R-:W0:Y:S02]  /*0a00*/  LDC.64 R2, c[0x0][0x590] ;  /* 0x00016400ff027b82 */ /* 0x004e240000000a00 */
[----:B0-----:R3:W5:Y:S01]  /*0a10*/  LDG.E R13, desc[UR20][R2.64] ;  /* 0x00000014020d7981 */ /* 0x001762000c1e1900 */
[----:B------:R-:W-:Y:S05]  /*0a20*/  BRA `(.L_x_8) ;  /* 0x0000000000047947 */ /* 0x000fea0003800000 */
.L_x_9:
[----:B0-----:R-:W0:Y:S02]  /*0a30*/  LDC R13, c[0x0][0x584] ;  /* 0x00016100ff0d7b82 */ /* 0x001e240000000800 */
.L_x_8:
[----:B------:R-:W1:Y:S01]  /*0a40*/  LDC R0, c[0x0][0x65c] ;  /* 0x00019700ff007b82 */ /* 0x000e620000000800 */
[----:B------:R-:W2:Y:S01]  /*0a50*/  S2R R21, SR_CTAID.Y ;  /* 0x0000000000157919 */ /* 0x000ea20000002600 */
[----:B------:R-:W-:Y:S01]  /*0a60*/  ULDC UR8, c[0x0][0x28c] ;  /* 0x0000a30000087ab9 */ /* 0x000fe20000000800 */
[----:B------:R-:W-:Y:S01]  /*0a70*/  ISETP.NE.AND P0, PT, R5, 0x2, PT ;  /* 0x000000020500780c */ /* 0x000fe20003f05270 */
[----:B------:R-:W-:Y:S01]  /*0a80*/  UIADD3 UR8, UR8, 0x7f, URZ ;  /* 0x0000007f08087890 */ /* 0x000fe2000fffe03f */
[----:B------:R-:W0:Y:S01]  /*0a90*/  S2R R14, SR_CTAID.X ;  /* 0x00000000000e7919 */ /* 0x000e220000002500 */
[----:B------:R-:W-:Y:S01]  /*0aa0*/  UMOV UR5, URZ ;  /* 0x0000003f00057c82 */ /* 0x000fe20008000000 */
[----:B------:R-:W-:Y:S01]  /*0ab0*/  UMOV UR4, URZ ;  /* 0x0000003f00047c82 */ /* 0x000fe20008000000 */
[----:B------:R-:W-:-:S04]  /*0ac0*/  USHF.R.S32.HI UR9, URZ, 0x1f, UR8 ;  /* 0x0000001f3f097899 */ /* 0x000fc80008011408 */
[----:B------:R-:W-:-:S04]  /*0ad0*/  ULEA.HI UR9, UR9, UR8, URZ, 0x7 ;  /* 0x0000000809097291 */ /* 0x000fc8000f8f383f */
[----:B------:R-:W-:Y:S01]  /*0ae0*/  USHF.R.S32.HI UR13, URZ, 0x7, UR9 ;  /* 0x000000073f0d7899 */ /* 0x000fe20008011409 */
[----:B-1----:R-:W-:-:S13]  /*0af0*/  ISETP.NE.AND P4, PT, R0, 0x1, PT ;  /* 0x000000010000780c */ /* 0x002fda0003f85270 */
[----:B------:R-:W0:Y:S01]  /*0b00*/  @P4 LDC R15, c[0x0][0x10] ;  /* 0x00000400ff0f4b82 */ /* 0x000e220000000800 */
[----:B--234-:R-:W-:Y:S02]  /*0b10*/  @P4 IMAD.MOV.U32 R2, RZ, RZ, R21 ;  /* 0x000000ffff024224 */ /* 0x01cfe400078e0015 */
[----:B------:R-:W-:Y:S02]  /*0b20*/  @P4 IMAD.MOV.U32 R3, RZ, RZ, RZ ;  /* 0x000000ffff034224 */ /* 0x000fe400078e00ff */
[----:B------:R-:W-:-:S03]  /*0b30*/  @P4 IMAD.MOV.U32 R5, RZ, RZ, RZ ;  /* 0x000000ffff054224 */ /* 0x000fc600078e00ff */
[----:B------:R-:W1:Y:S01]  /*0b40*/  @!P4 LDC R9, c[0x0][0xc] ;  /* 0x00000300ff09cb82 */ /* 0x000e620000000800 */
[----:B------:R-:W-:Y:S01]  /*0b50*/  ULDC UR6, c[0x0][0xc] ;  /* 0x0000030000067ab9 */ /* 0x000fe20000000800 */
[----:B------:R-:W-:Y:S02]  /*0b60*/  ULDC UR7, c[0x0][0x10] ;  /* 0x0000040000077ab9 */ /* 0x000fe40000000800 */
[----:B------:R-:W-:-:S04]  /*0b70*/  UIMAD.WIDE.U32 UR6, UR6, UR7, URZ ;  /* 0x00000007060672a5 */ /* 0x000fc8000f8e003f */
[----:B------:R-:W2:Y:S01]  /*0b80*/  LDC R8, c[0x0][0x14] ;  /* 0x00000500ff087b82 */ /* 0x000ea20000000800 */
[----:B0-----:R-:W-:-:S04]  /*0b90*/  @P4 IMAD.WIDE.U32 R2, R14, R15, R2 ;  /* 0x0000000f0e024225 */ /* 0x001fc800078e0002 */
[----:B------:R-:W-:Y:S02]  /*0ba0*/  IMAD.MOV.U32 R15, RZ, RZ, RZ ;  /* 0x000000ffff0f7224 */ /* 0x000fe400078e00ff */
[----:B------:R-:W-:Y:S02]  /*0bb0*/  @P4 IMAD.IADD R3, R3, 0x1, R5 ;  /* 0x0000000103034824 */ /* 0x000fe400078e0205 */
[----:B-1----:R-:W-:-:S04]  /*0bc0*/  @!P4 IMAD.WIDE.U32 R4, R9, R21, R14 ;  /* 0x000000150904c225 */ /* 0x002fc800078e000e */
[----:B------:R-:W-:Y:S02]  /*0bd0*/  @!P4 IMAD.MOV.U32 R2, RZ, RZ, R4 ;  /* 0x000000ffff02c224 */ /* 0x000fe400078e0004 */
[----:B------:R-:W-:Y:S02]  /*0be0*/  @!P4 IMAD.MOV.U32 R3, RZ, RZ, R5 ;  /* 0x000000ffff03c224 */ /* 0x000fe400078e0005 */
[C---:B--2---:R-:W-:Y:S02]  /*0bf0*/  IMAD R17, R8.reuse, UR7, RZ ;  /* 0x0000000708117c24 */ /* 0x044fe4000f8e02ff */
[----:B------:R-:W-:Y:S01]  /*0c00*/  IMAD.WIDE.U32 R8, R8, UR6, RZ ;  /* 0x0000000608087c25 */ /* 0x000fe2000f8e00ff */
[----:B------:R-:W-:-:S03]  /*0c10*/  ULDC.64 UR6, c[0x0][0x650] ;  /* 0x0001940000067ab9 */ /* 0x000fc60000000a00 */
[----:B------:R-:W-:Y:S01]  /*0c20*/  IMAD.IADD R0, R9, 0x1, R17 ;  /* 0x0000000109007824 */ /* 0x000fe200078e0211 */
[----:B------:R-:W-:Y:S06]  /*0c30*/  @P0 BRA `(.L_x_10) ;  /* 0x0000000000240947 */ /* 0x000fec0003800000 */
[----:B------:R-:W-:Y:S01]  /*0c40*/  USHF.R.U32.HI UR4, URZ, 0x1, UR13 ;  /* 0x000000013f047899 */ /* 0x000fe2000801160d */
[----:B------:R-:W-:Y:S01]  /*0c50*/  IADD3 R2, P0, R2, R8, RZ ;  /* 0x0000000802027210 */ /* 0x000fe20007f1e0ff */
[----:B------:R-:W-:Y:S02]  /*0c60*/  UISETP.GE.U32.AND UP0, UPT, UR13, 0xe, UPT ;  /* 0x0000000e0d00788c */ /* 0x000fe4000bf06070 */
[----:B------:R-:W-:Y:S02]  /*0c70*/  UIMAD.WIDE.U32 UR4, UR4, -0x6db6db6d, URZ ;  /* 0x92492493040478a5 */ /* 0x000fe4000f8e003f */
[----:B------:R-:W-:Y:S02]  /*0c80*/  IMAD.X R3, R0, 0x1, R3, P0 ;  /* 0x0000000100037824 */ /* 0x000fe400000e0603 */
[----:B------:R-:W-:-:S03]  /*0c90*/  USHF.R.U32.HI UR5, URZ, 0x2, UR5 ;  /* 0x000000023f057899 */ /* 0x000fc60008011605 */
[----:B------:R-:W-:Y:S02]  /*0ca0*/  UMOV UR4, URZ ;  /* 0x0000003f00047c82 */ /* 0x000fe40008000000 */
[----:B------:R-:W-:Y:S02]  /*0cb0*/  @UP0 ULOP3.LUT UR4, UR5, 0x1, URZ, 0xc0, !UPT ;  /* 0x0000000105040892 */ /* 0x000fe4000f8ec03f */
[----:B------:R-:W-:-:S12]  /*0cc0*/  UIMAD UR5, UR5, -0xe, UR13 ;  /* 0xfffffff2050578a4 */ /* 0x000fd8000f8e020d */
.L_x_10:
[----:B------:R-:W-:Y:S01]  /*0cd0*/  ISETP.GE.U32.AND P0, PT, R2, UR6, PT ;  /* 0x0000000602007c0c */ /* 0x000fe2000bf06070 */
[----:B------:R-:W-:Y:S01]  /*0ce0*/  IMAD.MOV.U32 R6, RZ, RZ, -0x1 ;  /* 0xffffffffff067424 */ /* 0x000fe200078e00ff */
[----:B------:R-:W-:Y:S01]  /*0cf0*/  PRMT R16, RZ, 0x7610, R16 ;  /* 0x00007610ff107816 */ /* 0x000fe20000000010 */
[----:B------:R-:W-:Y:S01]  /*0d00*/  IMAD.MOV.U32 R4, RZ, RZ, -0x1 ;  /* 0xffffffffff047424 */ /* 0x000fe200078e00ff */
[----:B------:R-:W-:Y:S01]  /*0d10*/  ISETP.GE.U32.AND.EX P0, PT, R3, UR7, PT, P0 ;  /* 0x0000000703007c0c */ /* 0x000fe2000bf06100 */
[----:B------:R-:W-:-:S12]  /*0d20*/  IMAD.MOV.U32 R5, RZ, RZ, -0x1 ;  /* 0xffffffffff057424 */ /* 0x000fd800078e00ff */
[----:B------:R-:W-:Y:S05]  /*0d30*/  @P0 BRA `(.L_x_11) ;  /* 0x00000004005c0947 */ /* 0x000fea0003800000 */
[----:B------:R-:W0:Y:S01]  /*0d40*/  LDC.64 R24, c[0x0][0x628] ;  /* 0x00018a00ff187b82 */ /* 0x000e220000000a00 */
[----:B------:R-:W-:Y:S02]  /*0d50*/  IMAD.MOV.U32 R4, RZ, RZ, R2 ;  /* 0x000000ffff047224 */ /* 0x000fe400078e0002 */
[----:B------:R-:W-:-:S05]  /*0d60*/  IMAD.MOV.U32 R5, RZ, RZ, R3 ;  /* 0x000000ffff057224 */ /* 0x000fca00078e0003 */
[----:B------:R-:W1:Y:S08]  /*0d70*/  LDC R6, c[0x0][0x630] ;  /* 0x00018c00ff067b82 */ /* 0x000e700000000800 */
[----:B------:R-:W2:Y:S01]  /*0d80*/  LDC.64 R26, c[0x0][0x620] ;  /* 0x00018800ff1a7b82 */ /* 0x000ea20000000a00 */
[----:B0-----:R-:W-:-:S04]  /*0d90*/  ISETP.NE.U32.AND P0, PT, R24, RZ, PT ;  /* 0x000000ff1800720c */ /* 0x001fc80003f05070 */
[----:B------:R-:W-:-:S13]  /*0da0*/  ISETP.NE.AND.EX P0, PT, R25, RZ, PT, P0 ;  /* 0x000000ff1900720c */ /* 0x000fda0003f05300 */
[----:B-12---:R-:W-:Y:S05]  /*0db0*/  @!P0 BRA `(.L_x_12) ;  /* 0x0000000000288947 */ /* 0x006fea0003800000 */
[----:B------:R-:W0:Y:S02]  /*0dc0*/  LDC R19, c[0x0][0x634] ;  /* 0x00018d00ff137b82 */ /* 0x000e240000000800 */
[----:B0-----:R-:W-:-:S05]  /*0dd0*/  IADD3 R19, P0, R2, R19, RZ ;  /* 0x0000001302137210 */ /* 0x001fca0007f1e0ff */
[----:B------:R-:W-:-:S04]  /*0de0*/  IMAD.X R23, RZ, RZ, R3, P0 ;  /* 0x000000ffff177224 */ /* 0x000fc800000e0603 */
[----:B------:R-:W-:-:S04]  /*0df0*/  IMAD.WIDE.U32 R4, R23, R24, RZ ;  /* 0x0000001817047225 */ /* 0x000fc800078e00ff */
[----:B------:R-:W-:-:S04]  /*0e00*/  IMAD.WIDE.U32 R16, P0, R19, R25, R4 ;  /* 0x0000001913107225 */ /* 0x000fc80007800004 */
[----:B------:R-:W-:-:S04]  /*0e10*/  IMAD.WIDE.U32 R4, R19, R24, RZ ;  /* 0x0000001813047225 */ /* 0x000fc800078e00ff */
[----:B------:R-:W-:Y:S01]  /*0e20*/  IMAD.X R19, RZ, RZ, RZ, P0 ;  /* 0x000000ffff137224 */ /* 0x000fe200000e06ff */
[----:B------:R-:W-:Y:S01]  /*0e30*/  IADD3 RZ, P0, R5, R16, RZ ;  /* 0x0000001005ff7210 */ /* 0x000fe20007f1e0ff */
[----:B------:R-:W-:-:S04]  /*0e40*/  IMAD.MOV.U32 R18, RZ, RZ, R17 ;  /* 0x000000ffff127224 */ /* 0x000fc800078e0011 */
[----:B------:R-:W-:-:S08]  /*0e50*/  IMAD.WIDE.U32.X R4, R23, R25, R18, P0 ;  /* 0x0000001917047225 */ /* 0x000fd000000e0412 */
.L_x_12:
[--C-:B------:R-:W-:Y:S01]  /*0e60*/  SHF.R.U64 R32, R4, R6, R5.reuse ;  /* 0x0000000604207219 */ /* 0x100fe20000001205 */
[----:B------:R-:W0:Y:S01]  /*0e70*/  LDC.64 R28, c[0x0][0x640] ;  /* 0x00019000ff1c7b82 */ /* 0x000e220000000a00 */
[----:B------:R-:W-:Y:S01]  /*0e80*/  I2FP.F32.U32 R4, R14 ;  /* 0x0000000e00047245 */ /* 0x000fe20000201000 */
[----:B------:R-:W-:Y:S01]  /*0e90*/  ULDC UR6, c[0x0][0x150] ;  /* 0x0000540000067ab9 */ /* 0x000fe20000000800 */
[----:B------:R-:W-:Y:S02]  /*0ea0*/  SHF.R.U32.HI R5, RZ, R6, R5 ;  /* 0x00000006ff057219 */ /* 0x000fe40000011605 */
[----:B------:R-:W-:Y:S01]  /*0eb0*/  IADD3 R17, P0, RZ, -R32, RZ ;  /* 0x80000020ff117210 */ /* 0x000fe20007f1e0ff */
[----:B------:R-:W-:Y:S01]  /*0ec0*/  FMUL R6, R4, UR6 ;  /* 0x0000000604067c20 */ /* 0x000fe20008400000 */
[----:B------:R-:W-:Y:S01]  /*0ed0*/  ULDC UR6, c[0x0][0x154] ;  /* 0x0000550000067ab9 */ /* 0x000fe20000000800 */
[----:B------:R-:W1:Y:S02]  /*0ee0*/  LDC R18, c[0x0][0x618] ;  /* 0x00018600ff127b82 */ /* 0x000e640000000800 */
[----:B------:R-:W-:-:S02]  /*0ef0*/  IMAD.X R19, RZ, RZ, ~R5, P0 ;  /* 0x000000ffff137224 */ /* 0x000fc400000e0e05 */
[----:B------:R-:W2:Y:S01]  /*0f00*/  F2I.U32.TRUNC.NTZ R6, R6 ;  /* 0x0000000600067305 */ /* 0x000ea2000020f000 */
[----:B------:R-:W-:-:S03]  /*0f10*/  IMAD.WIDE.U32 R4, R17, R26, R2 ;  /* 0x0000001a11047225 */ /* 0x000fc600078e0002 */
[----:B------:R-:W3:Y:S01]  /*0f20*/  LDC R15, c[0x0][0x144] ;  /* 0x00005100ff0f7b82 */ /* 0x000ee20000000800 */
[----:B------:R-:W-:-:S04]  /*0f30*/  IMAD R16, R19, R26, RZ ;  /* 0x0000001a13107224 */ /* 0x000fc800078e02ff */
[----:B------:R-:W-:-:S03]  /*0f40*/  IMAD R17, R17, R27, R16 ;  /* 0x0000001b11117224 */ /* 0x000fc600078e0210 */
[----:B------:R-:W4:Y:S01]  /*0f50*/  LDC R22, c[0x0][0x608] ;  /* 0x00018200ff167b82 */ /* 0x000f220000000800 */
[----:B------:R-:W-:Y:S01]  /*0f60*/  IMAD.IADD R17, R5, 0x1, R17 ;  /* 0x0000000105117824 */ /* 0x000fe200078e0211 */
[----:B0-----:R-:W-:Y:S01]  /*0f70*/  ISETP.NE.U32.AND P0, PT, R28, RZ, PT ;  /* 0x000000ff1c00720c */ /* 0x001fe20003f05070 */
[----:B--2---:R-:W-:-:S03]  /*0f80*/  IMAD.MOV R5, RZ, RZ, -R6 ;  /* 0x000000ffff057224 */ /* 0x004fc600078e0a06 */
[----:B------:R-:W-:Y:S02]  /*0f90*/  ISETP.NE.AND.EX P0, PT, R29, RZ, PT, P0 ;  /* 0x000000ff1d00720c */ /* 0x000fe40003f05300 */
[----:B------:R-:W0:Y:S01]  /*0fa0*/  LDC R19, c[0x0][0x658] ;  /* 0x00019600ff137b82 */ /* 0x000e220000000800 */
[-CC-:B-1----:R-:W-:Y:S02]  /*0fb0*/  SHF.R.U64 R26, R4, R18.reuse, R17.reuse ;  /* 0x00000012041a7219 */ /* 0x182fe40000001211 */
[----:B------:R-:W-:Y:S02]  /*0fc0*/  I2FP.F32.U32 R4, R21 ;  /* 0x0000001500047245 */ /* 0x000fe40000201000 */
[----:B------:R-:W-:Y:S01]  /*0fd0*/  SHF.R.U32.HI R17, RZ, R18, R17 ;  /* 0x00000012ff117219 */ /* 0x000fe20000011611 */
[----:B------:R-:W-:Y:S02]  /*0fe0*/  IMAD.MOV.U32 R18, RZ, RZ, 0x1 ;  /* 0x00000001ff127424 */ /* 0x000fe400078e00ff */
[----:B------:R-:W1:Y:S01]  /*0ff0*/  LDC R24, c[0x0][0x148] ;  /* 0x00005200ff187b82 */ /* 0x000e620000000800 */
[----:B---3--:R-:W-:-:S02]  /*1000*/  IMAD R6, R15, R5, R14 ;  /* 0x000000050f067224 */ /* 0x008fc400078e020e */
[----:B------:R-:W-:Y:S01]  /*1010*/  FMUL R5, R4, UR6 ;  /* 0x0000000604057c20 */ /* 0x000fe20008400000 */
[----:B------:R-:W-:-:S04]  /*1020*/  IMAD.MOV.U32 R4, RZ, RZ, -0x1 ;  /* 0xffffffffff047424 */ /* 0x000fc800078e00ff */
[----:B------:R-:W2:Y:S01]  /*1030*/  LDC R25, c[0x0][0x600] ;  /* 0x00018000ff197b82 */ /* 0x000ea20000000800 */
[-CC-:B----4-:R-:W-:Y:S02]  /*1040*/  SHF.R.U64 R34, R26, R22.reuse, R17.reuse ;  /* 0x000000161a227219 */ /* 0x190fe40000001211 */
[----:B------:R-:W-:Y:S02]  /*1050*/  SHF.R.U32.HI R14, RZ, R22, R17 ;  /* 0x00000016ff0e7219 */ /* 0x000fe40000011611 */
[----:B------:R3:W4:Y:S03]  /*1060*/  F2I.U32.TRUNC.NTZ R22, R5 ;  /* 0x0000000500167305 */ /* 0x000726000020f000 */
[----:B------:R-:W1:Y:S01]  /*1070*/  LDC R27, c[0x0][0x648] ;  /* 0x00019200ff1b7b82 */ /* 0x000e620000000800 */
[-C--:B0-----:R-:W-:Y:S02]  /*1080*/  SHF.R.U64 R36, R34, R19.reuse, R14 ;  /* 0x0000001322247219 */ /* 0x081fe4000000120e */
[----:B------:R-:W-:-:S02]  /*1090*/  SHF.L.U32 R4, R4, R19, RZ ;  /* 0x0000001304047219 */ /* 0x000fc400000006ff */
[-C--:B------:R-:W-:Y:S02]  /*10a0*/  SHF.R.U32.HI R14, RZ, R19.reuse, R14 ;  /* 0x00000013ff0e7219 */ /* 0x080fe4000001160e */
[----:B------:R-:W-:Y:S01]  /*10b0*/  SHF.L.U32 R18, R18, R19, RZ ;  /* 0x0000001312127219 */ /* 0x000fe200000006ff */
[----:B------:R-:W0:Y:S01]  /*10c0*/  LDC R31, c[0x0][0x638] ;  /* 0x00018e00ff1f7b82 */ /* 0x000e220000000800 */
[----:B------:R-:W-:Y:S01]  /*10d0*/  LOP3.LUT R19, RZ, R4, RZ, 0x33, !PT ;  /* 0x00000004ff137212 */ /* 0x000fe200078e33ff */
[----:B------:R-:W-:Y:S02]  /*10e0*/  IMAD.MOV.U32 R4, RZ, RZ, R36 ;  /* 0x000000ffff047224 */ /* 0x000fe400078e0024 */
[----:B---3--:R-:W-:-:S04]  /*10f0*/  IMAD.MOV.U32 R5, RZ, RZ, R14 ;  /* 0x000000ffff057224 */ /* 0x008fc800078e000e */
[----:B------:R-:W3:Y:S01]  /*1100*/  LDC R30, c[0x0][0x610] ;  /* 0x00018400ff1e7b82 */ /* 0x000ee20000000800 */
[----:B----4-:R-:W-:Y:S05]  /*1110*/  @!P0 BRA `(.L_x_13) ;  /* 0x0000000000288947 */ /* 0x010fea0003800000 */
[----:B------:R-:W4:Y:S02]  /*1120*/  LDC R17, c[0x0][0x64c] ;  /* 0x00019300ff117b82 */ /* 0x000f240000000800 */
[----:B----4-:R-:W-:-:S05]  /*1130*/  IADD3 R17, P0, R36, R17, RZ ;  /* 0x0000001124117210 */ /* 0x010fca0007f1e0ff */
        /* <DEDUP_REMOVED lines=8> */
.L_x_13:
[----:B-1----:R-:W-:Y:S01]  /*11c0*/  SHF.R.U64 R4, R4, R27, R5 ;  /* 0x0000001b04047219 */ /* 0x002fe20000001205 */
[----:B--2---:R-:W-:Y:S01]  /*11d0*/  VIADD R5, R25, 0xffffffff ;  /* 0xffffffff19057836 */ /* 0x004fe20000000000 */
[----:B------:R-:W-:Y:S01]  /*11e0*/  LOP3.LUT R19, R34, R19, RZ, 0xc0, !PT ;  /* 0x0000001322137212 */ /* 0x000fe200078ec0ff */
[----:B------:R-:W-:Y:S02]  /*11f0*/  IMAD.MOV R22, RZ, RZ, -R22 ;  /* 0x000000ffff167224 */ /* 0x000fe400078e0a16 */
[----:B------:R-:W-:Y:S01]  /*1200*/  IMAD.MOV R14, RZ, RZ, -R4 ;  /* 0x000000ffff0e7224 */ /* 0x000fe200078e0a04 */
[----:B------:R-:W-:Y:S01]  /*1210*/  LOP3.LUT R5, R26, R5, RZ, 0xc0, !PT ;  /* 0x000000051a057212 */ /* 0x000fe200078ec0ff */
[----:B------:R-:W-:Y:S02]  /*1220*/  IMAD R19, R18, R4, R19 ;  /* 0x0000000412137224 */ /* 0x000fe400078e0213 */
[----:B------:R-:W-:Y:S02]  /*1230*/  @P4 IMAD R6, R24, R22, R21 ;  /* 0x0000001618064224 */ /* 0x000fe400078e0215 */
[----:B0-----:R-:W-:-:S02]  /*1240*/  IMAD R4, R14, R31, R36 ;  /* 0x0000001f0e047224 */ /* 0x001fc400078e0224 */
[----:B---3--:R-:W-:Y:S02]  /*1250*/  IMAD R6, R19, R30, R6 ;  /* 0x0000001e13067224 */ /* 0x008fe400078e0206 */
[----:B------:R-:W-:Y:S02]  /*1260*/  IMAD R5, R4, R25, R5 ;  /* 0x0000001904057224 */ /* 0x000fe400078e0205 */
[----:B------:R-:W-:-:S03]  /*1270*/  IMAD.MOV.U32 R16, RZ, RZ, 0x1 ;  /* 0x00000001ff107424 */ /* 0x000fc600078e00ff */
[----:B------:R-:W-:Y:S02]  /*1280*/  SEL R4, R5, R6, !P4 ;  /* 0x0000000605047207 */ /* 0x000fe40006000000 */
[----:B------:R-:W-:Y:S01]  /*1290*/  SEL R6, R6, R5, !P4 ;  /* 0x0000000506067207 */ /* 0x000fe20006000000 */
[----:B------:R-:W-:-:S07]  /*12a0*/  IMAD.MOV.U32 R5, RZ, RZ, R32 ;  /* 0x000000ffff057224 */ /* 0x000fce00078e0020 */
.L_x_11:
[----:B------:R-:W-:Y:S05]  /*12b0*/  @!P2 BRA `(.L_x_14) ;  /* 0x000000440048a947 */ /* 0x000fea0003800000 */
[----:B------:R-:W-:-:S13]  /*12c0*/  ISETP.GT.U32.AND P0, PT, R33, 0x1, PT ;  /* 0x000000012100780c */ /* 0x000fda0003f04070 */
[----:B------:R-:W-:Y:S05]  /*12d0*/  @P0 EXIT ;  /* 0x000000000000094d */ /* 0x000fea0003800000 */
.L_x_15:
[----:B------:R-:W-:-:S08]  /*12e0*/  NOP ;  /* 0x0000000000007918 */ /* 0x000fd00000000000 */
[----:B------:R-:W0:Y:S02]  /*12f0*/  USETMAXREG.TRY_ALLOC.CTAPOOL UP0, 0xe8 ;  /* 0x000000e8000079c8 */ /* 0x000e240008000600 */
[----:B0-----:R-:W-:-:S13]  /*1300*/  PLOP3.LUT P0, PT, PT, PT, UP0, 0x80, 0x0 ;  /* 0x000000000000781c */ /* 0x001fda0003f0f008 */
[----:B------:R-:W-:Y:S05]  /*1310*/  @!P0 BRA `(.L_x_15) ;  /* 0xfffffffc00f08947 */ /* 0x000fea000383ffff */
[----:B------:R-:W-:-:S13]  /*1320*/  LOP3.LUT P0, RZ, R16, 0xff, RZ, 0xc0, !PT ;  /* 0x000000ff10ff7812 */ /* 0x000fda000780c0ff */
[----:B------:R-:W-:Y:S05]  /*1330*/  @!P0 EXIT ;  /* 0x000000000000894d */ /* 0x000fea0003800000 */
[----:B------:R-:W0:Y:S01]  /*1340*/  S2UR UR6, SR_CgaCtaId ;  /* 0x00000000000679c3 */ /* 0x000e220000008800 */
[----:B------:R-:W-:Y:S01]  /*1350*/  SHF.R.S32.HI R11, RZ, 0x1f, R10 ;  /* 0x0000001fff0b7819 */ /* 0x000fe2000001140a */
[----:B------:R-:W-:Y:S01]  /*1360*/  UIADD3 UR7, UR11, -0x1, URZ ;  /* 0xffffffff0b077890 */ /* 0x000fe2000fffe03f */
[----:B------:R-:W-:Y:S01]  /*1370*/  LOP3.LUT R86, R7, 0x1, RZ, 0xfc, !PT ;  /* 0x0000000107567812 */ /* 0x000fe200078efcff */
[----:B------:R-:W-:Y:S01]  /*1380*/  UMOV UR9, 0x400 ;  /* 0x0000040000097882 */ /* 0x000fe20000000000 */
[CC--:B------:R-:W-:Y:S01]  /*1390*/  LEA.HI R15, R11.reuse, R10.reuse, RZ, 0x2 ;  /* 0x0000000a0b0f7211 */ /* 0x0c0fe200078f10ff */
[----:B------:R-:W-:Y:S01]  /*13a0*/  UISETP.LT.AND UP0, UPT, UR13, 0x1, UPT ;  /* 0x000000010d00788c */ /* 0x000fe2000bf01270 */
[----:B------:R-:W-:Y:S01]  /*13b0*/  LEA.HI R16, R11, R10, RZ, 0x5 ;  /* 0x0000000a0b107211 */ /* 0x000fe200078f28ff */
[----:B------:R-:W-:Y:S01]  /*13c0*/  USHF.L.U32 UR22, UR13, 0x1, URZ ;  /* 0x000000010d167899 */ /* 0x000fe2000800063f */
[--C-:B------:R-:W-:Y:S01]  /*13d0*/  SHF.R.S32.HI R14, RZ, 0x2, R15.reuse ;  /* 0x00000002ff0e7819 */ /* 0x100fe2000001140f */
[----:B------:R-:W-:Y:S01]  /*13e0*/  USEL UR10, UR13, 0x1, UP0 ;  /* 0x000000010d0a7887 */ /* 0x000fe20008000000 */
[----:B------:R-:W-:Y:S01]  /*13f0*/  SHF.R.S32.HI R17, RZ, 0x1f, R15 ;  /* 0x0000001fff117819 */ /* 0x000fe2000001140f */
[----:B------:R-:W-:Y:S01]  /*1400*/  UISETP.NE.AND UP0, UPT, UR7, URZ, UPT ;  /* 0x0000003f0700728c */ /* 0x000fe2000bf05270 */
[----:B------:R-:W-:Y:S01]  /*1410*/  LOP3.LUT R11, R15, 0xfffffffc, RZ, 0xc0, !PT ;  /* 0xfffffffc0f0b7812 */ /* 0x000fe200078ec0ff */
[----:B------:R-:W-:Y:S01]  /*1420*/  UIADD3 UR10, -UR10, UR13, URZ ;  /* 0x0000000d0a0a7290 */ /* 0x000fe2000fffe13f */
[----:B------:R-:W-:Y:S01]  /*1430*/  LEA.HI R17, R17, R14, RZ, 0x3 ;  /* 0x0000000e11117211 */ /* 0x000fe200078f18ff */
[----:B------:R-:W-:-:S02]  /*1440*/  USEL UR16, URZ, 0x1, UP0 ;  /* 0x000000013f107887 */ /* 0x000fc40008000000 */
[----:B------:R-:W-:Y:S01]  /*1450*/  IMAD.IADD R18, R10, 0x1, -R11 ;  /* 0x000000010a127824 */ /* 0x000fe200078e0a0b */
[----:B------:R-:W-:-:S03]  /*1460*/  LOP3.LUT R17, R17, 0xfffffff8, RZ, 0xc0, !PT ;  /* 0xfffffff811117812 */ /* 0x000fc600078ec0ff */
[----:B------:R-:W-:Y:S01]  /*1470*/  IMAD.U32 R87, RZ, RZ, UR16 ;  /* 0x00000010ff577e24 */ /* 0x000fe2000f8e00ff */
[----:B0-----:R-:W-:Y:S01]  /*1480*/  ULEA UR9, UR6, UR9, 0x18 ;  /* 0x0000000906097291 */ /* 0x001fe2000f8ec03f */
[----:B------:R-:W-:Y:S01]  /*1490*/  IMAD.IADD R14, R14, 0x1, -R17 ;  /* 0x000000010e0e7824 */ /* 0x000fe200078e0a11 */
[----:B------:R-:W-:Y:S01]  /*14a0*/  USHF.L.U32 UR6, UR7, 0x3, URZ ;  /* 0x0000000307067899 */ /* 0x000fe2000800063f */
[----:B------:R-:W-:Y:S01]  /*14b0*/  SHF.R.S32.HI R17, RZ, 0x5, R16 ;  /* 0x00000005ff117819 */ /* 0x000fe20000011410 */
[----:B------:R-:W-:Y:S02]  /*14c0*/  UIADD3 UR7, UR9, 0x200, URZ ;  /* 0x0000020009077890 */ /* 0x000fe4000fffe03f */
[----:B------:R-:W-:Y:S01]  /*14d0*/  ULOP3.LUT UR6, UR6, 0x8, URZ, 0xc0, !UPT ;  /* 0x0000000806067892 */ /* 0x000fe2000f8ec03f */
[--C-:B------:R-:W-:Y:S01]  /*14e0*/  SHF.R.S32.HI R15, RZ, 0x1f, R14.reuse ;  /* 0x0000001fff0f7819 */ /* 0x100fe2000001140e */
[----:B------:R-:W-:Y:S01]  /*14f0*/  UIADD3 UR8, UR9, 0x1c200, URZ ;  /* 0x0001c20009087890 */ /* 0x000fe2000fffe03f */
[----:B------:R-:W-:Y:S01]  /*1500*/  IMAD R19, R17, -0x10, -R14 ;  /* 0xfffffff011137824 */ /* 0x000fe200078e0a0e */
[----:B------:R-:W-:-:S02]  /*1510*/  USHF.R.U32.HI UR7, URZ, 0x4, UR7 ;  /* 0x000000043f077899 */ /* 0x000fc40008011607 */
[----:B------:R-:W-:Y:S01]  /*1520*/  USHF.R.U32.HI UR8, URZ, 0x4, UR8 ;  /* 0x000000043f087899 */ /* 0x000fe20008011608 */
[----:B------:R-:W-:Y:S01]  /*1530*/  IMAD.WIDE R10, R17, 0x10, R14 ;  /* 0x00000010110a7825 */ /* 0x000fe200078e020e */
[----:B------:R-:W-:Y:S02]  /*1540*/  ULOP3.LUT UR24, UR6, 0x8, URZ, 0x3c, !UPT ;  /* 0x0000000806187892 */ /* 0x000fe4000f8e3c3f */
[----:B------:R-:W-:Y:S02]  /*1550*/  ULOP3.LUT UR12, UR6, 0x18, URZ, 0x3c, !UPT ;  /* 0x00000018060c7892 */ /* 0x000fe4000f8e3c3f */
[----:B------:R-:W-:Y:S01]  /*1560*/  UIADD3 UR23, UR9, 0xf0, URZ ;  /* 0x000000f009177890 */ /* 0x000fe2000fffe03f */
[----:B------:R-:W-:Y:S01]  /*1570*/  ULDC UR6, c[0x0][0x284] ;  /* 0x0000a10000067ab9 */ /* 0x000fe20000000800 */
[----:B------:R-:W-:Y:S01]  /*1580*/  ULOP3.LUT UR7, UR7, 0x3fff, URZ, 0xc0, !UPT ;  /* 0x00003fff07077892 */ /* 0x000fe2000f8ec03f */
[----:B------:R-:W-:Y:S01]  /*1590*/  VIADD R19, R19, UR6 ;  /* 0x0000000613137c36 */ /* 0x000fe20008000000 */
[----:B------:R-:W-:-:S02]  /*15a0*/  ULOP3.LUT UR8, UR8, 0x3fff, URZ, 0xc0, !UPT ;  /* 0x00003fff08087892 */ /* 0x000fc4000f8ec03f */
[----:B------:R-:W-:Y:S02]  /*15b0*/  ULEA UR11, UR11, UR23, 0x3 ;  /* 0x000000170b0b7291 */ /* 0x000fe4000f8e183f */
[----:B------:R-:W-:Y:S02]  /*15c0*/  ULOP3.LUT UR14, UR7, 0x10000, URZ, 0xfc, !UPT ;  /* 0x00010000070e7892 */ /* 0x000fe4000f8efc3f */
[----:B------:R-:W-:-:S12]  /*15d0*/  ULOP3.LUT UR15, UR8, 0x10000, URZ, 0xfc, !UPT ;  /* 0x00010000080f7892 */ /* 0x000fd8000f8efc3f */
.L_x_106:
[----:B------:R-:W-:Y:S01]  /*15e0*/  SHF.L.U32 R14, R87, 0x1f, RZ ;  /* 0x0000001f570e7819 */ /* 0x000fe200000006ff */
[----:B------:R-:W0:Y:S01]  /*15f0*/  LDC R15, c[0x0][0x28c] ;  /* 0x0000a300ff0f7b82 */ /* 0x000e220000000800 */
[----:B------:R-:W-:Y:S01]  /*1600*/  UMOV UR6, URZ ;  /* 0x0000003f00067c82 */ /* 0x000fe20008000000 */
[----:B------:R-:W-:Y:S01]  /*1610*/  UMOV UR25, UR5 ;  /* 0x0000000500197c82 */ /* 0x000fe20008000000 */
[----:B-1----:R-:W1:Y:S01]  /*1620*/  SYNCS.PHASECHK.TRANS64.TRYWAIT P0, [UR11+-0x8], R14 ;  /* 0xfffff80eff0075a7 */ /* 0x002e62000800014b */
[----:B0-----:R-:W-:Y:S01]  /*1630*/  ISETP.GE.AND P1, PT, R15, 0x1, PT ;  /* 0x000000010f00780c */ /* 0x001fe20003f26270 */
[----:B-1234-:R-:W-:-:S12]  /*1640*/  @!P0 BRA `(.L_x_16) ;  /* 0x0000005400ac8947 */ /* 0x01efd80003800000 */
.L_x_138:
[----:B------:R-:W-:Y:S01]  /*1650*/  UMOV UR7, URZ ;  /* 0x0000003f00077c82 */ /* 0x000fe20008000000 */
[----:B------:R-:W-:Y:S01]  /*1660*/  UMOV UR8, URZ ;  /* 0x0000003f00087c82 */ /* 0x000fe20008000000 */
[----:B------:R-:W-:Y:S02]  /*1670*/  CS2R R22, SRZ ;  /* 0x0000000000167805 */ /* 0x000fe4000001ff00 */
[----:B------:R-:W-:Y:S02]  /*1680*/  CS2R R56, SRZ ;  /* 0x0000000000387805 */ /* 0x000fe4000001ff00 */
[----:B------:R-:W-:Y:S02]  /*1690*/  CS2R R58, SRZ ;  /* 0x00000000003a7805 */ /* 0x000fe4000001ff00 */
[----:B------:R-:W-:Y:S02]  /*16a0*/  CS2R R60, SRZ ;  /* 0x00000000003c7805 */ /* 0x000fe4000001ff00 */
[----:B------:R-:W-:-:S02]  /*16b0*/  CS2R R62, SRZ ;  /* 0x00000000003e7805 */ /* 0x000fc4000001ff00 */
[----:B------:R-:W-:Y:S02]  /*16c0*/  CS2R R64, SRZ ;  /* 0x0000000000407805 */ /* 0x000fe4000001ff00 */
        /* <DEDUP_REMOVED lines=9> */
[----:B------:R-:W-:Y:S01]  /*1760*/  CS2R R84, SRZ ;  /* 0x0000000000547805 */ /* 0x000fe2000001ff00 */
[----:B------:R-:W-:Y:S01]  /*1770*/  IMAD.U32 R17, RZ, RZ, UR4 ;  /* 0x00000004ff117e24 */ /* 0x000fe2000f8e00ff */
        /* <DEDUP_REMOVED lines=15> */
[----:B------:R-:W-:Y:S01]  /*1870*/  CS2R R54, SRZ ;  /* 0x0000000000367805 */ /* 0x000fe2000001ff00 */
[----:B------:R-:W-:Y:S06]  /*1880*/  @!P1 BRA `(.L_x_17) ;  /* 0x0000000400889947 */ /* 0x000fec0003800000 */
[----:B------:R-:W-:-:S13]  /*1890*/  ISETP.NE.AND P1, PT, R86, 0x3, PT ;  /* 0x000000035600780c */ /* 0x000fda0003f25270 */
[----:B------:R-:W-:Y:S05]  /*18a0*/  @!P1 BRA `(.L_x_18) ;  /* 0x0000000000049947 */ /* 0x000fea0003800000 */
[----:B------:R-:W-:Y:S01]  /*18b0*/  BPT.TRAP 0x1 ;  /* 0x000000040000795c */ /* 0x000fe20000300000 */
.L_x_18:
[----:B------:R-:W-:Y:S01]  /*18c0*/  ULEA UR6, UR5, UR9, 0x3 ;  /* 0x0000000905067291 */ /* 0x000fe2000f8e183f */
[----:B0-----:R-:W-:-:S05]  /*18d0*/  IMAD.U32 R14, RZ, RZ, UR4 ;  /* 0x00000004ff0e7e24 */ /* 0x001fca000f8e00ff */
[----:B------:R-:W-:-:S04]  /*18e0*/  SHF.L.U32 R14, R14, 0x1f, RZ ;  /* 0x0000001f0e0e7819 */ /* 0x000fc800000006ff */
[----:B------:R0:W1:Y:S01]  /*18f0*/  SYNCS.PHASECHK.TRANS64.TRYWAIT P0, [UR6], R14 ;  /* 0x0000000eff0075a7 */ /* 0x0000620008000146 */
[----:B------:R-:W-:Y:S05]  /*1900*/  @!P1 BRA `(.L_x_19) ;  /* 0x0000000000049947 */ /* 0x000fea0003800000 */
[----:B------:R-:W-:Y:S01]  /*1910*/  BPT.TRAP 0x1 ;  /* 0x000000040000795c */ /* 0x000fe20000300000 */
.L_x_19:
[----:B-1----:R-:W-:Y:S05]  /*1920*/  @P0 BRA `(.L_x_20) ;  /* 0x0000000000080947 */ /* 0x002fea0003800000 */
[----:B------:R-:W1:Y:S02]  /*1930*/  SYNCS.PHASECHK.TRANS64.TRYWAIT P0, [UR6], R14 ;  /* 0x0000000eff0075a7 */ /* 0x000e640008000146 */
[----:B-1----:R-:W-:Y:S05]  /*1940*/  @!P0 BRA `(.L_x_21) ;  /* 0x0000005400048947 */ /* 0x002fea0003800000 */
.L_x_20:
[----:B------:R-:W-:Y:S01]  /*1950*/  ULEA UR6, UR5, UR14, 0x9 ;  /* 0x0000000e05067291 */ /* 0x000fe2000f8e483f */
[----:B------:R-:W-:Y:S01]  /*1960*/  WARPGROUP.ARRIVE ;  /* 0x00000000000079c5 */ /* 0x000fe20000000000 */
[----:B------:R-:W-:Y:S01]  /*1970*/  ULEA UR7, UR5, UR15, 0x9 ;  /* 0x0000000f05077291 */ /* 0x000fe2000f8e483f */
[----:B------:R-:W-:Y:S01]  /*1980*/  CS2R R22, SRZ ;  /* 0x0000000000167805 */ /* 0x000fe2000001ff00 */
[----:B------:R-:W-:Y:S01]  /*1990*/  UMOV UR17, 0x40000040 ;  /* 0x4000004000117882 */ /* 0x000fe20000000000 */
[----:B------:R-:W-:Y:S01]  /*19a0*/  UMOV UR19, 0x40000040 ;  /* 0x4000004000137882 */ /* 0x000fe20000000000 */
[----:B------:R-:W-:Y:S01]  /*19b0*/  CS2R R56, SRZ ;  /* 0x0000000000387805 */ /* 0x000fe2000001ff00 */
[----:B------:R-:W-:Y:S01]  /*19c0*/  UMOV UR16, UR6 ;  /* 0x0000000600107c82 */ /* 0x000fe20008000000 */
[----:B------:R-:W-:Y:S01]  /*19d0*/  CS2R R58, SRZ ;  /* 0x00000000003a7805 */ /* 0x000fe2000001ff00 */
[----:B------:R-:W-:Y:S01]  /*19e0*/  UMOV UR18, UR7 ;  /* 0x0000000700127c82 */ /* 0x000fe20008000000 */
[----:B------:R-:W-:Y:S01]  /*19f0*/  CS2R R60, SRZ ;  /* 0x00000000003c7805 */ /* 0x000fe2000001ff00 */
[----:B------:R-:W-:Y:S01]  /*1a00*/  QGMMA.64x64x32.F32.E5M2.E5M2 R24, gdesc[UR16], RZ, !UPT ;  /* 0x00e00000101879f3 */ /* 0x000fe2000c7038ff */
[----:B------:R-:W-:Y:S01]  /*1a10*/  UIADD3 UR16, UR6, 0x2, URZ ;  /* 0x0000000206107890 */ /* 0x000fe2000fffe03f */
[----:B------:R-:W-:Y:S01]  /*1a20*/  CS2R R62, SRZ ;  /* 0x00000000003e7805 */ /* 0x000fe2000001ff00 */
[----:B------:R-:W-:Y:S01]  /*1a30*/  UIADD3 UR18, UR7, 0x2, URZ ;  /* 0x0000000207127890 */ /* 0x000fe2000fffe03f */
[----:B------:R-:W-:Y:S01]  /*1a40*/  CS2R R64, SRZ ;  /* 0x0000000000407805 */ /* 0x000fe2000001ff00 */
[----:B------:R-:W-:Y:S01]  /*1a50*/  UMOV UR17, 0x40000040 ;  /* 0x4000004000117882 */ /* 0x000fe20000000000 */
[----:B------:R-:W-:Y:S01]  /*1a60*/  UMOV UR19, 0x40000040 ;  /* 0x4000004000137882 */ /* 0x000fe20000000000 */
        /* <DEDUP_REMOVED lines=10> */
[----:B------:R-:W-:Y:S01]  /*1b10*/  QGMMA.64x64x32.F32.E5M2.E5M2 R24, gdesc[UR16], R24 ;  /* 0x00e00000101879f3 */ /* 0x000fe20008703818 */
[----:B------:R-:W-:Y:S02]  /*1b20*/  UIADD3 UR16, UR6, 0x4, URZ ;  /* 0x0000000406107890 */ /* 0x000fe4000fffe03f */
[----:B------:R-:W-:Y:S01]  /*1b30*/  UIADD3 UR18, UR7, 0x4, URZ ;  /* 0x0000000407127890 */ /* 0x000fe2000fffe03f */
[----:B------:R-:W-:Y:S01]  /*1b40*/  UMOV UR17, 0x40000040 ;  /* 0x4000004000117882 */ /* 0x000fe20000000000 */
[----:B------:R-:W-:-:S07]  /*1b50*/  UMOV UR19, 0x40000040 ;  /* 0x4000004000137882 */ /* 0x000fce0000000000 */
[----:B------:R-:W-:Y:S01]  /*1b60*/  QGMMA.64x64x32.F32.E5M2.E5M2 R24, gdesc[UR16], R24 ;  /* 0x00e00000101879f3 */ /* 0x000fe20008703818 */
[----:B------:R-:W-:Y:S02]  /*1b70*/  UIADD3 UR18, UR7, 0x6, URZ ;  /* 0x0000000607127890 */ /* 0x000fe4000fffe03f */
[----:B------:R-:W-:Y:S01]  /*1b80*/  UIADD3 UR16, UR6, 0x6, URZ ;  /* 0x0000000606107890 */ /* 0x000fe2000fffe03f */
[----:B------:R-:W-:Y:S01]  /*1b90*/  ULDC UR7, c[0x0][0x50c] ;  /* 0x0001430000077ab9 */ /* 0x000fe20000000800 */
[----:B------:R-:W-:Y:S01]  /*1ba0*/  UMOV UR17, 0x40000040 ;  /* 0x4000004000117882 */ /* 0x000fe20000000000 */
[----:B------:R-:W-:Y:S01]  /*1bb0*/  UISETP.NE.AND UP0, UPT, UR7, 0x4, UPT ;  /* 0x000000040700788c */ /* 0x000fe2000bf05270 */
[----:B------:R-:W-:Y:S01]  /*1bc0*/  UMOV UR19, 0x40000040 ;  /* 0x4000004000137882 */ /* 0x000fe20000000000 */
[----:B------:R-:W-:Y:S02]  /*1bd0*/  UMOV UR6, 0x4 ;  /* 0x0000000400067882 */ /* 0x000fe40000000000 */
[----:B------:R-:W-:-:S06]  /*1be0*/  USEL UR7, URZ, 0x1, UP0 ;  /* 0x000000013f077887 */ /* 0x000fcc0008000000 */
[----:B------:R-:W-:Y:S01]  /*1bf0*/  ISETP.NE.AND P0, PT, RZ, UR7, PT ;  /* 0x00000007ff007c0c */ /* 0x000fe2000bf05270 */
[----:B------:R-:W-:-:S12]  /*1c00*/  QGMMA.64x64x32.F32.E5M2.E5M2 R24, gdesc[UR16], R24, gsb0 ;  /* 0x00e00000101879f3 */ /* 0x000fd80008003818 */
[----:B------:R-:W-:Y:S05]  /*1c10*/  @!P0 BRA `(.L_x_22) ;  /* 0x0000000000888947 */ /* 0x000fea0003800000 */
[----:B------:R-:W-:Y:S02]  /*1c20*/  WARPGROUP.DEPBAR.LE gsb0, 0x0 ;  /* 0x00008000000079c5 */ /* 0x000fe40000010000 */
[----:B------:R-:W-:-:S01]  /*1c30*/  FADD R85, RZ, R24 ;  /* 0x00000018ff557221 */ /* 0x000fc20000000000 */
[----:B------:R-:W-:Y:S01]  /*1c40*/  FADD R84, RZ, R25 ;  /* 0x00000019ff547221 */ /* 0x000fe20000000000 */
        /* <DEDUP_REMOVED lines=30> */
[----:B------:R-:W-:-:S06]  /*1e30*/  UMOV UR6, URZ ;  /* 0x0000003f00067c82 */ /* 0x000fcc0008000000 */
.L_x_22:
[----:B------:R-:W-:-:S04]  /*1e40*/  UIADD3 UR25, UR5, 0x1, URZ ;  /* 0x0000000105197890 */ /* 0x000fc8000fffe03f */
[----:B------:R-:W-:-:S04]  /*1e50*/  UISETP.NE.AND UP0, UPT, UR25, 0xe, UPT ;  /* 0x0000000e1900788c */ /* 0x000fc8000bf05270 */
[----:B------:R-:W-:Y:S02]  /*1e60*/  USEL UR8, URZ, 0x1, UP0 ;  /* 0x000000013f087887 */ /* 0x000fe40008000000 */
[----:B------:R-:W-:Y:S02]  /*1e70*/  USEL UR25, UR25, URZ, UP0 ;  /* 0x0000003f19197287 */ /* 0x000fe40008000000 */
[----:B------:R-:W-:-:S06]  /*1e80*/  ULOP3.LUT UR8, UR4, UR8, URZ, 0x3c, !UPT ;  /* 0x0000000804087292 */ /* 0x000fcc000f8e3c3f */
[----:B------:R-:W-:Y:S01]  /*1e90*/  IMAD.U32 R17, RZ, RZ, UR8 ;  /* 0x00000008ff117e24 */ /* 0x000fe2000f8e00ff */
[----:B------:R-:W-:-:S06]  /*1ea0*/  UMOV UR8, 0x1 ;  /* 0x0000000100087882 */ /* 0x000fcc0000000000 */
.L_x_17:
[----:B------:R-:W-:-:S06]  /*1eb0*/  UISETP.GE.AND UP0, UPT, UR10, 0x1, UPT ;  /* 0x000000010a00788c */ /* 0x000fcc000bf06270 */
[----:B------:R-:W-:-:S13]  /*1ec0*/  PLOP3.LUT P0, PT, PT, PT, UP0, 0x80, 0x0 ;  /* 0x000000000000781c */ /* 0x000fda0003f0f008 */
[----:B------:R-:W-:Y:S05]  /*1ed0*/  @!P0 BRA `(.L_x_23) ;  /* 0x0000000400948947 */ /* 0x000fea0003800000 */
[----:B01----:R-:W-:Y:S01]  /*1ee0*/  IMAD.U32 R14, RZ, RZ, UR10 ;  /* 0x0000000aff0e7e24 */ /* 0x003fe2000f8e00ff */
[----:B------:R-:W-:Y:S01]  /*1ef0*/  UMOV UR26, UR5 ;  /* 0x00000005001a7c82 */ /* 0x000fe20008000000 */
[----:B------:R-:W-:-:S05]  /*1f00*/  ULDC UR27, c[0x0][0x50c] ;  /* 0x00014300001b7ab9 */ /* 0x000fca0000000800 */
.L_x_31:
[----:B------:R-:W-:-:S13]  /*1f10*/  ISETP.NE.AND P1, PT, R86, 0x3, PT ;  /* 0x000000035600780c */ /* 0x000fda0003f25270 */
[----:B01----:R-:W-:Y:S05]  /*1f20*/  @!P1 BRA `(.L_x_24) ;  /* 0x0000000000049947 */ /* 0x003fea0003800000 */
[----:B------:R-:W-:Y:S01]  /*1f30*/  BPT.TRAP 0x1 ;  /* 0x000000040000795c */ /* 0x000fe20000300000 */
.L_x_24:
[----:B------:R-:W-:Y:S01]  /*1f40*/  ULEA UR16, UR25, UR9, 0x3 ;  /* 0x0000000919107291 */ /* 0x000fe2000f8e183f */
[----:B------:R-:W-:-:S08]  /*1f50*/  SHF.L.U32 R15, R17, 0x1f, RZ ;  /* 0x0000001f110f7819 */ /* 0x000fd000000006ff */
[----:B------:R0:W1:Y:S01]  /*1f60*/  SYNCS.PHASECHK.TRANS64.TRYWAIT P0, [UR16], R15 ;  /* 0x0000000fff0075a7 */ /* 0x0000620008000150 */
[----:B------:R-:W-:Y:S05]  /*1f70*/  @!P1 BRA `(.L_x_25) ;  /* 0x0000000000049947 */ /* 0x000fea0003800000 */
[----:B------:R-:W-:Y:S01]  /*1f80*/  BPT.TRAP 0x1 ;  /* 0x000000040000795c */ /* 0x000fe20000300000 */
.L_x_25:
[----:B-1----:R-:W-:Y:S05]  /*1f90*/  @P0 BRA `(.L_x_26) ;  /* 0x0000000000080947 */ /* 0x002fea0003800000 */
[----:B------:R-:W1:Y:S02]  /*1fa0*/  SYNCS.PHASECHK.TRANS64.TRYWAIT P0, [UR16], R15 ;  /* 0x0000000fff0075a7 */ /* 0x000e640008000150 */
[----:B-1----:R-:W-:Y:S05]  /*1fb0*/  @!P0 BRA `(.L_x_27) ;  /* 0x0000004c00808947 */ /* 0x002fea0003800000 */
.L_x_26:
[----:B------:R-:W-:Y:S01]  /*1fc0*/  UISETP.NE.AND UP0, UPT, UR7, URZ, UPT ;  /* 0x0000003f0700728c */ /* 0x000fe2000bf05270 */
[----:B------:R-:W-:Y:S01]  /*1fd0*/  WARPGROUP.ARRIVE ;  /* 0x00000000000079c5 */ /* 0x000fe20000000000 */
[----:B------:R-:W-:Y:S02]  /*1fe0*/  ULEA UR7, UR25, UR14, 0x9 ;  /* 0x0000000e19077291 */ /* 0x000fe4000f8e483f */
[----:B------:R-:W-:Y:S01]  /*1ff0*/  USEL UR8, UR8, URZ, !UP0 ;  /* 0x0000003f08087287 */ /* 0x000fe2000c000000 */
[----:B------:R-:W-:Y:S01]  /*2000*/  UMOV UR17, 0x40000040 ;  /* 0x4000004000117882 */ /* 0x000fe20000000000 */
[----:B------:R-:W-:Y:S02]  /*2010*/  UMOV UR19, 0x40000040 ;  /* 0x4000004000137882 */ /* 0x000fe40000000000 */
[----:B------:R-:W-:Y:S02]  /*2020*/  UISETP.NE.U32.AND UP0, UPT, UR8, URZ, UPT ;  /* 0x0000003f0800728c */ /* 0x000fe4000bf05070 */
[----:B------:R-:W-:Y:S01]  /*2030*/  ULEA UR8, UR25, UR15, 0x9 ;  /* 0x0000000f19087291 */ /* 0x000fe2000f8e483f */
[----:B------:R-:W-:Y:S01]  /*2040*/  UMOV UR16, UR7 ;  /* 0x0000000700107c82 */ /* 0x000fe20008000000 */
[----:B------:R-:W-:-:S05]  /*2050*/  UIADD3 UR6, UR6, 0x4, URZ ;  /* 0x0000000406067890 */ /* 0x000fca000fffe03f */
[----:B------:R-:W-:Y:S02]  /*2060*/  UMOV UR18, UR8 ;  /* 0x0000000800127c82 */ /* 0x000fe40008000000 */
[----:B------:R-:W-:Y:S01]  /*2070*/  QGMMA.64x64x32.F32.E5M2.E5M2 R24, gdesc[UR16], R24, UP0 ;  /* 0x00e00000101879f3 */ /* 0x000fe2000bf03818 */
[----:B------:R-:W-:Y:S02]  /*2080*/  UIADD3 UR16, UR7, 0x2, URZ ;  /* 0x0000000207107890 */ /* 0x000fe4000fffe03f */
[----:B------:R-:W-:Y:S01]  /*2090*/  UIADD3 UR18, UR8, 0x2, URZ ;  /* 0x0000000208127890 */ /* 0x000fe2000fffe03f */
[----:B------:R-:W-:Y:S01]  /*20a0*/  UMOV UR17, 0x40000040 ;  /* 0x4000004000117882 */ /* 0x000fe20000000000 */
[----:B------:R-:W-:Y:S01]  /*20b0*/  UMOV UR19, 0x40000040 ;  /* 0x4000004000137882 */ /* 0x000fe20000000000 */
[----:B------:R-:W-:-:S06]  /*20c0*/  UISETP.NE.AND UP0, UPT, UR6, UR27, UPT ;  /* 0x0000001b0600728c */ /* 0x000fcc000bf05270 */
        /* <DEDUP_REMOVED lines=8> */
[----:B------:R-:W-:Y:S01]  /*2150*/  UMOV UR17, 0x40000040 ;  /* 0x4000004000117882 */ /* 0x000fe20000000000 */
[----:B------:R-:W-:Y:S01]  /*2160*/  UMOV UR19, 0x40000040 ;  /* 0x4000004000137882 */ /* 0x000fe20000000000 */
[----:B------:R-:W-:-:S06]  /*2170*/  USEL UR7, URZ, 0x1, UP0 ;  /* 0x000000013f077887 */ /* 0x000fcc0008000000 */
[----:B------:R-:W-:Y:S01]  /*2180*/  ISETP.NE.AND P0, PT, RZ, UR7, PT ;  /* 0x00000007ff007c0c */ /* 0x000fe2000bf05270 */
[----:B------:R-:W-:Y:S03]  /*2190*/  QGMMA.64x64x32.F32.E5M2.E5M2 R24, gdesc[UR16], R24, gsb0 ;  /* 0x00e00000101879f3 */ /* 0x000fe60008003818 */
[----:B------:R-:W-:-:S09]  /*21a0*/  WARPGROUP.DEPBAR.LE gsb0, 0x1 ;  /* 0x00008000000079c5 */ /* 0x000fd20000010100 */
[----:B------:R-:W-:Y:S05]  /*21b0*/  @!P0 BRA `(.L_x_28) ;  /* 0x0000000000888947 */ /* 0x000fea0003800000 */
[----:B------:R-:W-:Y:S02]  /*21c0*/  WARPGROUP.DEPBAR.LE gsb0, 0x0 ;  /* 0x00008000000079c5 */ /* 0x000fe40000010000 */
[----:B------:R-:W-:-:S01]  /*21d0*/  FADD R85, R24, R85 ;  /* 0x0000005518557221 */ /* 0x000fc20000000000 */
[----:B------:R-:W-:Y:S01]  /*21e0*/  FADD R84, R25, R84 ;  /* 0x0000005419547221 */ /* 0x000fe20000000000 */
        /* <DEDUP_REMOVED lines=30> */
[----:B------:R-:W-:-:S06]  /*23d0*/  UMOV UR6, URZ ;  /* 0x0000003f00067c82 */ /* 0x000fcc0008000000 */
.L_x_28:
[----:B------:R-:W-:Y:S05]  /*23e0*/  @!P1 BRA `(.L_x_29) ;  /* 0x0000000000049947 */ /* 0x000fea0003800000 */
[----:B------:R-:W-:Y:S01]  /*23f0*/  BPT.TRAP 0x1 ;  /* 0x000000040000795c */ /* 0x000fe20000300000 */
.L_x_29:
[----:B------:R-:W-:Y:S01]  /*2400*/  ULEA UR8, UR26, UR9, 0x3 ;  /* 0x000000091a087291 */ /* 0x000fe2000f8e183f */
[----:B------:R-:W-:-:S03]  /*2410*/  ISETP.GT.U32.AND P0, PT, R7, 0x1, PT ;  /* 0x000000010700780c */ /* 0x000fc60003f04070 */
[----:B------:R-:W-:-:S04]  /*2420*/  UIADD3 UR8, UR8, 0x70, URZ ;  /* 0x0000007008087890 */ /* 0x000fc8000fffe03f */
[----:B------:R-:W-:-:S09]  /*2430*/  UPRMT UR8, URZ, 0x654, UR8 ;  /* 0x000006543f087896 */ /* 0x000fd20008000008 */
[----:B------:R-:W-:Y:S01]  /*2440*/  SYNCS.ARRIVE.TRANS64.RED.A1T0 RZ, [UR8], RZ ;  /* 0x000000ffffff79a7 */ /* 0x000fe20008100408 */
[----:B------:R-:W-:Y:S05]  /*2450*/  @P0 BRA `(.L_x_30) ;  /* 0x0000000000040947 */ /* 0x000fea0003800000 */
[----:B------:R-:W-:Y:S01]  /*2460*/  BPT.TRAP 0x1 ;  /* 0x000000040000795c */ /* 0x000fe20000300000 */
.L_x_30:
[----:B------:R-:W-:Y:S01]  /*2470*/  UIADD3 UR25, UR25, 0x1, URZ ;  /* 0x0000000119197890 */ /* 0x000fe2000fffe03f */
[C---:B------:R-:W-:Y:S01]  /*2480*/  ISETP.GT.AND P0, PT, R14.reuse, 0x1, PT ;  /* 0x000000010e00780c */ /* 0x040fe20003f04270 */
[----:B------:R-:W-:Y:S01]  /*2490*/  UIADD3 UR26, UR26, 0x1, URZ ;  /* 0x000000011a1a7890 */ /* 0x000fe2000fffe03f */
[----:B------:R-:W-:Y:S01]  /*24a0*/  VIADD R14, R14, 0xffffffff ;  /* 0xffffffff0e0e7836 */ /* 0x000fe20000000000 */
[----:B------:R-:W-:Y:S02]  /*24b0*/  UISETP.NE.AND UP0, UPT, UR25, 0xe, UPT ;  /* 0x0000000e1900788c */ /* 0x000fe4000bf05270 */
[----:B------:R-:W-:Y:S02]  /*24c0*/  UISETP.NE.AND UP1, UPT, UR26, 0xe, UPT ;  /* 0x0000000e1a00788c */ /* 0x000fe4000bf25270 */
[----:B------:R-:W-:Y:S02]  /*24d0*/  USEL UR8, URZ, 0x1, UP0 ;  /* 0x000000013f087887 */ /* 0x000fe40008000000 */
[----:B------:R-:W-:-:S02]  /*24e0*/  USEL UR25, UR25, URZ, UP0 ;  /* 0x0000003f19197287 */ /* 0x000fc40008000000 */
[----:B------:R-:W-:Y:S02]  /*24f0*/  USEL UR26, UR26, URZ, UP1 ;  /* 0x0000003f1a1a7287 */ /* 0x000fe40008800000 */
[----:B------:R-:W-:Y:S01]  /*2500*/  LOP3.LUT R17, R17, UR8, RZ, 0x3c, !PT ;  /* 0x0000000811117c12 */ /* 0x000fe2000f8e3cff */
[----:B------:R-:W-:Y:S01]  /*2510*/  UMOV UR8, 0x1 ;  /* 0x0000000100087882 */ /* 0x000fe20000000000 */
[----:B------:R-:W-:Y:S08]  /*2520*/  @P0 BRA `(.L_x_31) ;  /* 0xfffffff800780947 */ /* 0x000ff0000383ffff */
.L_x_23:
[----:B------:R-:W-:Y:S01]  /*2530*/  UISETP.NE.AND UP0, UPT, UR6, URZ, UPT ;  /* 0x0000003f0600728c */ /* 0x000fe2000bf05270 */
[----:B01----:R-:W0:Y:S01]  /*2540*/  LDC R14, c[0x0][0x28c] ;  /* 0x0000a300ff0e7b82 */ /* 0x003e220000000800 */
[----:B------:R-:W-:Y:S02]  /*2550*/  IMAD.U32 R15, RZ, RZ, UR24 ;  /* 0x00000018ff0f7e24 */ /* 0x000fe4000f8e00ff */
[----:B------:R-:W-:-:S06]  /*2560*/  USEL UR6, URZ, 0x1, !UP0 ;  /* 0x000000013f067887 */ /* 0x000fcc000c000000 */
[----:B------:R-:W-:-:S13]  /*2570*/  ISETP.NE.AND P0, PT, RZ, UR6, PT ;  /* 0x00000006ff007c0c */ /* 0x000fda000bf05270 */
[----:B------:R-:W-:Y:S05]  /*2580*/  @!P0 BRA `(.L_x_32) ;  /* 0x0000000000848947 */ /* 0x000fea0003800000 */
[----:B------:R-:W-:Y:S02]  /*2590*/  WARPGROUP.DEPBAR.LE gsb0, 0x0 ;  /* 0x00008000000079c5 */ /* 0x000fe40000010000 */
[----:B------:R-:W-:Y:S01]  /*25a0*/  FADD R85, R24, R85 ;  /* 0x0000005518557221 */ /* 0x000fe20000000000 */
        /* <DEDUP_REMOVED lines=30> */
[----:B------:R-:W-:-:S07]  /*2790*/  FADD R22, R22, R55 ;  /* 0x0000003716167221 */ /* 0x000fce0000000000 */
.L_x_32:
[----:B0-----:R-:W-:Y:S01]  /*27a0*/  ISETP.GE.AND P0, PT, R14, 0x1, PT ;  /* 0x000000010e00780c */ /* 0x001fe20003f06270 */
[----:B------:R0:W-:Y:S01]  /*27b0*/  SYNCS.ARRIVE.TRANS64.A1T0 RZ, [R15+UR23], RZ ;  /* 0x000000ff0fff79a7 */ /* 0x0001e20008100017 */
[----:B------:R-:W-:-:S11]  /*27c0*/  WARPGROUP.DEPBAR.LE gsb0, 0x0 ;  /* 0x00008000000079c5 */ /* 0x000fd60000010000 */
[----:B------:R-:W-:Y:S05]  /*27d0*/  @!P0 BRA `(.L_x_33) ;  /* 0x00000000003c8947 */ /* 0x000fea0003800000 */
[----:B------:R-:W-:-:S13]  /*27e0*/  ISETP.NE.AND P0, PT, R86, 0x3, PT ;  /* 0x000000035600780c */ /* 0x000fda0003f05270 */
[----:B------:R-:W-:Y:S05]  /*27f0*/  @!P0 BRA `(.L_x_34) ;  /* 0x0000000000048947 */ /* 0x000fea0003800000 */
[----:B------:R-:W-:Y:S01]  /*2800*/  BPT.TRAP 0x1 ;  /* 0x000000040000795c */ /* 0x000fe20000300000 */
.L_x_34:
[----:B------:R-:W-:Y:S01]  /*2810*/  UIADD3 UR8, UR10, UR5, URZ ;  /* 0x000000050a087290 */ /* 0x000fe2000fffe03f */
[----:B------:R-:W-:-:S03]  /*2820*/  ISETP.GT.U32.AND P0, PT, R7, 0x1, PT ;  /* 0x000000010700780c */ /* 0x000fc60003f04070 */
[----:B------:R-:W-:-:S04]  /*2830*/  USHF.R.U32.HI UR6, URZ, 0x1, UR8 ;  /* 0x000000013f067899 */ /* 0x000fc80008011608 */
[----:B------:R-:W-:-:S04]  /*2840*/  UIMAD.WIDE.U32 UR6, UR6, -0x6db6db6d, URZ ;  /* 0x92492493060678a5 */ /* 0x000fc8000f8e003f */
[----:B------:R-:W-:-:S04]  /*2850*/  USHF.R.U32.HI UR6, URZ, 0x2, UR7 ;  /* 0x000000023f067899 */ /* 0x000fc80008011607 */
[----:B------:R-:W-:-:S04]  /*2860*/  UIMAD UR8, UR6, -0xe, UR8 ;  /* 0xfffffff2060878a4 */ /* 0x000fc8000f8e0208 */
[----:B------:R-:W-:-:S04]  /*2870*/  ULEA UR8, UR8, UR9, 0x3 ;  /* 0x0000000908087291 */ /* 0x000fc8000f8e183f */
[----:B------:R-:W-:-:S04]  /*2880*/  UIADD3 UR8, UR8, 0x70, URZ ;  /* 0x0000007008087890 */ /* 0x000fc8000fffe03f */
[----:B------:R-:W-:-:S09]  /*2890*/  UPRMT UR8, URZ, 0x654, UR8 ;  /* 0x000006543f087896 */ /* 0x000fd20008000008 */
[----:B------:R-:W-:Y:S01]  /*28a0*/  SYNCS.ARRIVE.TRANS64.RED.A1T0 RZ, [UR8], RZ ;  /* 0x000000ffffff79a7 */ /* 0x000fe20008100408 */
[----:B------:R-:W-:Y:S05]  /*28b0*/  @P0 BRA `(.L_x_33) ;  /* 0x0000000000040947 */ /* 0x000fea0003800000 */
[----:B------:R-:W-:Y:S01]  /*28c0*/  BPT.TRAP 0x1 ;  /* 0x000000040000795c */ /* 0x000fe20000300000 */
.L_x_33:
[----:B------:R-:W-:Y:S01]  /*28d0*/  SHF.L.U32 R14, R87, 0x1f, RZ ;  /* 0x0000001f570e7819 */ /* 0x000fe200000006ff */
[----:B------:R-:W-:Y:S01]  /*28e0*/  UIADD3 UR5, UR22, UR5, URZ ;  /* 0x0000000516057290 */ /* 0x000fe2000fffe03f */
[----:B------:R-:W1:Y:S01]  /*28f0*/  LDC R29, c[0x0][0x288] ;  /* 0x0000a200ff1d7b82 */ /* 0x000e620000000800 */
[----:B------:R-:W-:Y:S01]  /*2900*/  UISETP.GE.U32.AND UP1, UPT, UR22, 0xe, UPT ;  /* 0x0000000e1600788c */ /* 0x000fe2000bf26070 */
[----:B------:R-:W-:Y:S01]  /*2910*/  IMAD.SHL.U32 R20, R18, 0x2, RZ ;  /* 0x0000000212147824 */ /* 0x000fe200078e00ff */
[----:B------:R-:W-:Y:S02]  /*2920*/  UISETP.GT.U32.AND UP0, UPT, UR5, 0xd, UPT ;  /* 0x0000000d0500788c */ /* 0x000fe4000bf04070 */
[----:B------:R-:W-:Y:S02]  /*2930*/  USHF.R.U32.HI UR6, URZ, 0x1, UR5 ;  /* 0x000000013f067899 */ /* 0x000fe40008011605 */
[----:B------:R-:W-:Y:S01]  /*2940*/  UISETP.LT.U32.AND UP0, UPT, UR22, 0xe, UP0 ;  /* 0x0000000e1600788c */ /* 0x000fe20008701070 */
[----:B------:R-:W2:Y:S01]  /*2950*/  SYNCS.PHASECHK.TRANS64.TRYWAIT P0, [UR11+0x8], R14 ;  /* 0x0000080eff0075a7 */ /* 0x000ea2000800014b */
[----:B------:R-:W-:Y:S01]  /*2960*/  UIMAD.WIDE.U32 UR6, UR6, -0x6db6db6d, URZ ;  /* 0x92492493060678a5 */ /* 0x000fe2000f8e003f */
[----:B------:R-:W-:Y:S01]  /*2970*/  SHF.R.S32.HI R21, RZ, 0x1f, R20 ;  /* 0x0000001fff157819 */ /* 0x000fe20000011414 */
[----:B------:R-:W-:-:S02]  /*2980*/  USEL UR8, URZ, 0x1, !UP0 ;  /* 0x000000013f087887 */ /* 0x000fc4000c000000 */
[----:B------:R-:W-:Y:S02]  /*2990*/  USHF.R.U32.HI UR6, URZ, 0x2, UR7 ;  /* 0x000000023f067899 */ /* 0x000fe40008011607 */
[----:B------:R-:W-:Y:S02]  /*29a0*/  ULOP3.LUT UR4, UR4, UR8, URZ, 0x3c, !UPT ;  /* 0x0000000804047292 */ /* 0x000fe4000f8e3c3f */
[----:B------:R-:W-:Y:S02]  /*29b0*/  UIMAD UR5, UR6, -0xe, UR5 ;  /* 0xfffffff2060578a4 */ /* 0x000fe4000f8e0205 */
[----:B------:R-:W-:Y:S01]  /*29c0*/  @UP1 ULOP3.LUT UR4, UR4, 0x1, UR6, 0x78, !UPT ;  /* 0x0000000104041892 */ /* 0x000fe2000f8e7806 */
[----:B-12---:R-:W-:Y:S11]  /*29d0*/  @!P0 BRA `(.L_x_35) ;  /* 0x0000004400108947 */ /* 0x006ff60003800000 */
.L_x_139:
[----:B------:R-:W-:Y:S01]  /*29e0*/  IMAD.SHL.U32 R31, R4, 0x40, RZ ;  /* 0x00000040041f7824 */ /* 0x000fe200078e00ff */
[----:B------:R-:W-:Y:S01]  /*29f0*/  ULDC UR8, c[0x0][0x284] ;  /* 0x0000a10000087ab9 */ /* 0x000fe20000000800 */
[----:B------:R-:W-:Y:S01]  /*2a00*/  IMAD.SHL.U32 R4, R6, 0x40, RZ ;  /* 0x0000004006047824 */ /* 0x000fe200078e00ff */
[----:B------:R-:W-:Y:S01]  /*2a10*/  SHF.R.S32.HI R30, RZ, 0x1f, R5 ;  /* 0x0000001fff1e7819 */ /* 0x000fe20000011405 */
[----:B------:R-:W-:Y:S01]  /*2a20*/  ULDC.64 UR6, c[0x0][0x5d0] ;  /* 0x0001740000067ab9 */ /* 0x000fe20000000a00 */
[----:B------:R-:W-:Y:S01]  /*2a30*/  SHF.R.S32.HI R28, RZ, 0x1f, R31 ;  /* 0x0000001fff1c7819 */ /* 0x000fe2000001141f */
[----:B0-----:R-:W-:Y:S01]  /*2a40*/  IMAD.WIDE.U32 R14, R5, UR6, R20 ;  /* 0x00000006050e7c25 */ /* 0x001fe2000f8e0014 */
[----:B------:R-:W-:-:S03]  /*2a50*/  ISETP.GE.AND P0, PT, R4, UR8, PT ;  /* 0x0000000804007c0c */ /* 0x000fc6000bf06270 */
[----:B------:R-:W-:Y:S01]  /*2a60*/  IMAD R16, R30, UR6, RZ ;  /* 0x000000061e107c24 */ /* 0x000fe2000f8e02ff */
[C---:B------:R-:W-:Y:S02]  /*2a70*/  ISETP.GE.OR P0, PT, R31.reuse, R29, P0 ;  /* 0x0000001d1f00720c */ /* 0x040fe40000706670 */
[----:B------:R-:W-:Y:S01]  /*2a80*/  IADD3 R14, P1, R31, R14, RZ ;  /* 0x0000000e1f0e7210 */ /* 0x000fe20007f3e0ff */
[----:B------:R-:W-:-:S05]  /*2a90*/  IMAD R17, R5, UR7, R16 ;  /* 0x0000000705117c24 */ /* 0x000fca000f8e0210 */
[----:B------:R-:W-:-:S05]  /*2aa0*/  IADD3.X R15, R28, R15, R17, P1, !PT ;  /* 0x0000000f1c0f7210 */ /* 0x000fca0000ffe411 */
[----:B------:R-:W-:Y:S05]  /*2ab0*/  @P0 BRA `(.L_x_36) ;  /* 0x0000002400a80947 */ /* 0x000fea0003800000 */
[----:B------:R-:W0:Y:S01]  /*2ac0*/  LDC.64 R24, c[0x0][0x5c8] ;  /* 0x00017200ff187b82 */ /* 0x000e220000000a00 */
[----:B------:R-:W-:Y:S01]  /*2ad0*/  IMAD.WIDE R26, R6, 0x40, R10 ;  /* 0x00000040061a7825 */ /* 0x000fe200078e020a */
[----:B------:R-:W-:Y:S01]  /*2ae0*/  ULDC.64 UR6, c[0x0][0x5c0] ;  /* 0x0001700000067ab9 */ /* 0x000fe20000000a00 */
[----:B------:R-:W-:Y:S02]  /*2af0*/  BSSY B0, `(.L_x_36) ;  /* 0x0000266000007945 */ /* 0x000fe40003800000 */
[-C--:B0-----:R-:W-:Y:S02]  /*2b00*/  IMAD R6, R27, R24.reuse, RZ ;  /* 0x000000181b067224 */ /* 0x081fe400078e02ff */
[----:B------:R-:W-:-:S04]  /*2b10*/  IMAD.WIDE.U32 R14, R26, R24, R14 ;  /* 0x000000181a0e7225 */ /* 0x000fc800078e000e */
[----:B------:R-:W-:Y:S01]  /*2b20*/  IMAD R17, R26, R25, R6 ;  /* 0x000000191a117224 */ /* 0x000fe200078e0206 */
[----:B------:R-:W-:Y:S02]  /*2b30*/  LEA R16, P0, R24, R14, 0x3 ;  /* 0x0000000e18107211 */ /* 0x000fe400078018ff */
[----:B------:R-:W-:Y:S01]  /*2b40*/  IADD3 R14, P1, R14, UR6, RZ ;  /* 0x000000060e0e7c10 */ /* 0x000fe2000ff3e0ff */
[----:B------:R-:W-:Y:S01]  /*2b50*/  IMAD.IADD R17, R15, 0x1, R17 ;  /* 0x000000010f117824 */ /* 0x000fe200078e0211 */
[----:B------:R-:W-:-:S04]  /*2b60*/  IADD3 R16, P2, R16, UR6, RZ ;  /* 0x0000000610107c10 */ /* 0x000fc8000ff5e0ff */
[----:B------:R-:W-:Y:S01]  /*2b70*/  LEA.HI.X R6, R24, R17, R25, 0x3, P0 ;  /* 0x0000001118067211 */ /* 0x000fe200000f1c19 */
[----:B------:R-:W-:Y:S01]  /*2b80*/  IMAD R24, R18, -0x2, R29 ;  /* 0xfffffffe12187824 */ /* 0x000fe200078e021d */
[----:B-----5:R-:W-:Y:S02]  /*2b90*/  FSETP.NEU.AND P0, PT, R13, RZ, PT ;  /* 0x000000ff0d00720b */ /* 0x020fe40003f0d000 */
[----:B------:R-:W-:Y:S01]  /*2ba0*/  IADD3.X R15, R17, UR7, RZ, P1, !PT ;  /* 0x00000007110f7c10 */ /* 0x000fe20008ffe4ff */
[----:B------:R-:W-:Y:S01]  /*2bb0*/  IMAD.IADD R24, R24, 0x1, -R31 ;  /* 0x0000000118187824 */ /* 0x000fe200078e0a1f */
[----:B------:R-:W-:Y:S01]  /*2bc0*/  IADD3.X R17, R6, UR7, RZ, P2, !PT ;  /* 0x0000000706117c10 */ /* 0x000fe200097fe4ff */
[----:B------:R-:W-:-:S08]  /*2bd0*/  IMAD.IADD R6, R19, 0x1, -R4 ;  /* 0x0000000113067824 */ /* 0x000fd000078e0a04 */
[----:B------:R-:W-:Y:S05]  /*2be0*/  @!P0 BRA `(.L_x_37) ;  /* 0x0000001c00188947 */ /* 0x000fea0003800000 */
[----:B------:R-:W-:Y:S01]  /*2bf0*/  ULDC.64 UR6, c[0x0][0x5b8] ;  /* 0x00016e0000067ab9 */ /* 0x000fe20000000a00 */
[----:B------:R-:W-:Y:S01]  /*2c00*/  ULDC.64 UR16, c[0x0][0x5a8] ;  /* 0x00016a0000107ab9 */ /* 0x000fe20000000a00 */
[----:B------:R-:W-:Y:S01]  /*2c10*/  IMAD.WIDE.U32 R20, R5, UR6, R20 ;  /* 0x0000000605147c25 */ /* 0x000fe2000f8e0014 */
[----:B------:R-:W-:Y:S03]  /*2c20*/  BSSY B1, `(.L_x_38) ;  /* 0x0000010000017945 */ /* 0x000fe60003800000 */
[----:B------:R-:W-:Y:S01]  /*2c30*/  IMAD R4, R30, UR6, RZ ;  /* 0x000000061e047c24 */ /* 0x000fe2000f8e02ff */
[----:B------:R-:W-:-:S03]  /*2c40*/  IADD3 R20, P0, R31, R20, RZ ;  /* 0x000000141f147210 */ /* 0x000fc60007f1e0ff */
[----:B------:R-:W-:Y:S01]  /*2c50*/  IMAD R5, R5, UR7, R4 ;  /* 0x0000000705057c24 */ /* 0x000fe2000f8e0204 */
[----:B------:R-:W-:Y:S02]  /*2c60*/  ULDC.64 UR6, c[0x0][0x5b0] ;  /* 0x00016c0000067ab9 */ /* 0x000fe40000000a00 */
[----:B------:R-:W-:Y:S02]  /*2c70*/  IMAD R25, R27, UR6, RZ ;  /* 0x000000061b197c24 */ /* 0x000fe4000f8e02ff */
[----:B------:R-:W-:Y:S02]  /*2c80*/  IADD3.X R21, R28, R21, R5, P0, !PT ;  /* 0x000000151c157210 */ /* 0x000fe400007fe405 */
[----:B------:R-:W-:Y:S01]  /*2c90*/  ISETP.GE.AND P0, PT, R24, 0x1, PT ;  /* 0x000000011800780c */ /* 0x000fe20003f06270 */
[C---:B------:R-:W-:Y:S02]  /*2ca0*/  IMAD R25, R26.reuse, UR7, R25 ;  /* 0x000000071a197c24 */ /* 0x040fe4000f8e0219 */
[----:B------:R-:W-:Y:S01]  /*2cb0*/  IMAD.WIDE.U32 R4, R26, UR6, R20 ;  /* 0x000000061a047c25 */ /* 0x000fe2000f8e0014 */
[----:B------:R-:W-:-:S02]  /*2cc0*/  ISETP.LT.OR P3, PT, R6, 0x1, !P0 ;  /* 0x000000010600780c */ /* 0x000fc40004761670 */
[----:B------:R-:W-:-:S04]  /*2cd0*/  IADD3 R4, P1, R4, UR16, RZ ;  /* 0x0000001004047c10 */ /* 0x000fc8000ff3e0ff */
[--C-:B------:R-:W-:Y:S02]  /*2ce0*/  IADD3.X R5, R5, UR17, R25.reuse, P1, !PT ;  /* 0x0000001105057c10 */ /* 0x100fe40008ffe419 */
[----:B------:R-:W-:-:S05]  /*2cf0*/  PRMT R25, RZ, 0x7610, R25 ;  /* 0x00007610ff197816 */ /* 0x000fca0000000019 */
[----:B------:R-:W-:Y:S05]  /*2d00*/  @P3 BRA `(.L_x_39) ;  /* 0x0000000000043947 */ /* 0x000fea0003800000 */
[----:B------:R0:W5:Y:S02]  /*2d10*/  LDG.E.U8 R25, desc[UR20][R4.64] ;  /* 0x0000001404197981 */ /* 0x000164000c1e1100 */
.L_x_39:
[----:B------:R-:W-:Y:S05]  /*2d20*/  BSYNC B1 ;  /* 0x0000000000017941 */ /* 0x000fea0003800000 */
.L_x_38:
[----:B-----5:R-:W-:Y:S01]  /*2d30*/  LOP3.LUT R25, R25, 0xff, RZ, 0xc0, !PT ;  /* 0x000000ff19197812 */ /* 0x020fe200078ec0ff */
[----:B------:R-:W-:Y:S01]  /*2d40*/  BSSY B1, `(.L_x_40) ;  /* 0x000000c000017945 */ /* 0x000fe20003800000 */
[----:B------:R-:W-:Y:S02]  /*2d50*/  ISETP.GE.AND P1, PT, R24, 0x2, PT ;  /* 0x000000021800780c */ /* 0x000fe40003f26270 */
[----:B------:R-:W-:Y:S02]  /*2d60*/  F2FP.F16.E5M2.UNPACK_B R25, R25 ;  /* 0x00000019ff19723e */ /* 0x000fe400020004ff */
[----:B------:R-:W-:-:S03]  /*2d70*/  ISETP.LT.OR P2, PT, R6, 0x1, !P1 ;  /* 0x000000010600780c */ /* 0x000fc60004f41670 */
[----:B------:R-:W-:Y:S01]  /*2d80*/  HADD2.F32 R28, -RZ, R25.H0_H0 ;  /* 0x20000019ff1c7230 */ /* 0x000fe20000004100 */
[----:B------:R-:W-:-:S04]  /*2d90*/  PRMT R25, RZ, 0x7610, R25 ;  /* 0x00007610ff197816 */ /* 0x000fc80000000019 */
[----:B------:R-:W-:-:S04]  /*2da0*/  FMUL R28, R28, R13 ;  /* 0x0000000d1c1c7220 */ /* 0x000fc80000400000 */
[----:B------:R-:W-:-:S05]  /*2db0*/  FFMA R28, R85, R12, R28 ;  /* 0x0000000c551c7223 */ /* 0x000fca000000001c */
[----:B------:R-:W-:-:S05]  /*2dc0*/  F2FP.SATFINITE.E5M2.F32.PACK_AB_MERGE_C R29, RZ, R28, RZ ;  /* 0x0000001cff1d723e */ /* 0x000fca00048060ff */
[----:B------:R1:W-:Y:S01]  /*2dd0*/  @!P3 STG.E.U8 desc[UR20][R14.64], R29 ;  /* 0x0000001d0e00b986 */ /* 0x0003e2000c101114 */
[----:B------:R-:W-:Y:S05]  /*2de0*/  @P2 BRA `(.L_x_41) ;  /* 0x0000000000042947 */ /* 0x000fea0003800000 */
[----:B------:R2:W5:Y:S02]  /*2df0*/  LDG.E.U8 R25, desc[UR20][R4.64+0x1] ;  /* 0x0000011404197981 */ /* 0x000564000c1e1100 */
.L_x_41:
[----:B------:R-:W-:Y:S05]  /*2e00*/  BSYNC B1 ;  /* 0x0000000000017941 */ /* 0x000fea0003800000 */
.L_x_40:
[----:B-----5:R-:W-:Y:S01]  /*2e10*/  LOP3.LUT R25, R25, 0xff, RZ, 0xc0, !PT ;  /* 0x000000ff19197812 */ /* 0x020fe200078ec0ff */
[----:B------:R-:W-:Y:S01]  /*2e20*/  BSSY B1, `(.L_x_42) ;  /* 0x0000012000017945 */ /* 0x000fe20003800000 */
[----:B-1----:R-:W-:Y:S02]  /*2e30*/  IADD3 R29, P3, R26, 0x8, RZ ;  /* 0x000000081a1d7810 */ /* 0x002fe40007f7e0ff */
[----:B------:R-:W-:Y:S02]  /*2e40*/  F2FP.F16.E5M2.UNPACK_B R25, R25 ;  /* 0x00000019ff19723e */ /* 0x000fe400020004ff */
[----:B------:R-:W-:Y:S01]  /*2e50*/  ISETP.LT.OR P0, PT, R6, 0x9, !P0 ;  /* 0x000000090600780c */ /* 0x000fe20004701670 */
[----:B------:R-:W-:Y:S02]  /*2e60*/  IMAD.X R27, RZ, RZ, R27, P3 ;  /* 0x000000ffff1b7224 */ /* 0x000fe400018e061b */
[----:B------:R-:W-:Y:S02]  /*2e70*/  HADD2.F32 R26, -RZ, R25.H0_H0 ;  /* 0x20000019ff1a7230 */ /* 0x000fe40000004100 */
[----:B------:R-:W-:-:S04]  /*2e80*/  IMAD.WIDE.U32 R20, R29, UR6, R20 ;  /* 0x000000061d147c25 */ /* 0x000fc8000f8e0014 */
[----:B------:R-:W-:Y:S01]  /*2e90*/  FMUL R25, R26, R13 ;  /* 0x0000000d1a197220 */ /* 0x000fe20000400000 */
[----:B------:R-:W-:Y:S01]  /*2ea0*/  IMAD R26, R27, UR6, RZ ;  /* 0x000000061b1a7c24 */ /* 0x000fe2000f8e02ff */
[----:B------:R-:W-:Y:S02]  /*2eb0*/  IADD3 R20, P3, R20, UR16, RZ ;  /* 0x0000001014147c10 */ /* 0x000fe4000ff7e0ff */
[----:B------:R-:W-:Y:S01]  /*2ec0*/  FFMA R25, R84, R12, R25 ;  /* 0x0000000c54197223 */ /* 0x000fe20000000019 */
[----:B------:R-:W-:-:S04]  /*2ed0*/  IMAD R29, R29, UR7, R26 ;  /* 0x000000071d1d7c24 */ /* 0x000fc8000f8e021a */
[----:B------:R-:W-:Y:S02]  /*2ee0*/  F2FP.SATFINITE.E5M2.F32.PACK_AB_MERGE_C R27, RZ, R25, RZ ;  /* 0x00000019ff1b723e */ /* 0x000fe400048060ff */
[----:B------:R-:W-:Y:S02]  /*2ef0*/  IADD3.X R21, R21, UR17, R29, P3, !PT ;  /* 0x0000001115157c10 */ /* 0x000fe40009ffe41d */
[----:B------:R-:W-:Y:S01]  /*2f00*/  PRMT R25, RZ, 0x7610, R25 ;  /* 0x00007610ff197816 */ /* 0x000fe20000000019 */
[----:B------:R1:W-:Y:S01]  /*2f10*/  @!P2 STG.E.U8 desc[UR20][R14.64+0x1], R27 ;  /* 0x0000011b0e00a986 */ /* 0x0003e2000c101114 */
[----:B------:R-:W-:Y:S05]  /*2f20*/  @P0 BRA `(.L_x_43) ;  /* 0x0000000000040947 */ /* 0x000fea0003800000 */
[----:B------:R3:W5:Y:S02]  /*2f30*/  LDG.E.U8 R25, desc[UR20][R20.64] ;  /* 0x0000001414197981 */ /* 0x000764000c1e1100 */
.L_x_43:
[----:B------:R-:W-:Y:S05]  /*2f40*/  BSYNC B1 ;  /* 0x0000000000017941 */ /* 0x000fea0003800000 */
.L_x_42:
[----:B-----5:R-:W-:Y:S01]  /*2f50*/  LOP3.LUT R25, R25, 0xff, RZ, 0xc0, !PT ;  /* 0x000000ff19197812 */ /* 0x020fe200078ec0ff */
[----:B------:R-:W-:Y:S01]  /*2f60*/  BSSY B1, `(.L_x_44) ;  /* 0x000000b000017945 */ /* 0x000fe20003800000 */
[----:B------:R-:W-:Y:S02]  /*2f70*/  ISETP.LT.OR P1, PT, R6, 0x9, !P1 ;  /* 0x000000090600780c */ /* 0x000fe40004f21670 */
[----:B------:R-:W-:-:S05]  /*2f80*/  F2FP.F16.E5M2.UNPACK_B R25, R25 ;  /* 0x00000019ff19723e */ /* 0x000fca00020004ff */
[----:B------:R-:W-:Y:S01]  /*2f90*/  HADD2.F32 R26, -RZ, R25.H0_H0 ;  /* 0x20000019ff1a7230 */ /* 0x000fe20000004100 */
[----:B------:R-:W-:-:S04]  /*2fa0*/  PRMT R25, RZ, 0x7610, R25 ;  /* 0x00007610ff197816 */ /* 0x000fc80000000019 */
[----:B------:R-:W-:-:S04]  /*2fb0*/  FMUL R26, R26, R13 ;  /* 0x0000000d1a1a7220 */ /* 0x000fc80000400000 */
[----:B------:R-:W-:-:S05]  /*2fc0*/  FFMA R26, R83, R12, R26 ;  /* 0x0000000c531a7223 */ /* 0x000fca000000001a */
[----:B-1----:R-:W-:-:S05]  /*2fd0*/  F2FP.SATFINITE.E5M2.F32.PACK_AB_MERGE_C R27, RZ, R26, RZ ;  /* 0x0000001aff1b723e */ /* 0x002fca00048060ff */
[----:B------:R1:W-:Y:S01]  /*2fe0*/  @!P0 STG.E.U8 desc[UR20][R16.64], R27 ;  /* 0x0000001b10008986 */ /* 0x0003e2000c101114 */
[----:B------:R-:W-:Y:S05]  /*2ff0*/  @P1 BRA `(.L_x_45) ;  /* 0x0000000000041947 */ /* 0x000fea0003800000 */
[----:B------:R4:W5:Y:S02]  /*3000*/  LDG.E.U8 R25, desc[UR20][R20.64+0x1] ;  /* 0x0000011414197981 */ /* 0x000964000c1e1100 */
.L_x_45:
[----:B------:R-:W-:Y:S05]  /*3010*/  BSYNC B1 ;  /* 0x0000000000017941 */ /* 0x000fea0003800000 */
.L_x_44:
[----:B-----5:R-:W-:Y:S01]  /*3020*/  LOP3.LUT R25, R25, 0xff, RZ, 0xc0, !PT ;  /* 0x000000ff19197812 */ /* 0x020fe200078ec0ff */
[----:B------:R-:W-:Y:S01]  /*3030*/  BSSY B1, `(.L_x_46) ;  /* 0x000000c000017945 */ /* 0x000fe20003800000 */
[----:B------:R-:W-:Y:S02]  /*3040*/  ISETP.GE.AND P0, PT, R24, 0x9, PT ;  /* 0x000000091800780c */ /* 0x000fe40003f06270 */
[----:B------:R-:W-:Y:S02]  /*3050*/  F2FP.F16.E5M2.UNPACK_B R25, R25 ;  /* 0x00000019ff19723e */ /* 0x000fe400020004ff */
[----:B------:R-:W-:-:S03]  /*3060*/  ISETP.LT.OR P2, PT, R6, 0x1, !P0 ;  /* 0x000000010600780c */ /* 0x000fc60004741670 */
[----:B------:R-:W-:-:S05]  /*3070*/  HADD2.F32 R26, -RZ, R25.H0_H0 ;  /* 0x20000019ff1a7230 */ /* 0x000fca0000004100 */
[----:B------:R-:W-:-:S04]  /*3080*/  FMUL R25, R26, R13 ;  /* 0x0000000d1a197220 */ /* 0x000fc80000400000 */
[----:B------:R-:W-:-:S05]  /*3090*/  FFMA R25, R82, R12, R25 ;  /* 0x0000000c52197223 */ /* 0x000fca0000000019 */
[----:B-1----:R-:W-:Y:S02]  /*30a0*/  F2FP.SATFINITE.E5M2.F32.PACK_AB_MERGE_C R27, RZ, R25, RZ ;  /* 0x00000019ff1b723e */ /* 0x002fe400048060ff */
[----:B------:R-:W-:-:S03]  /*30b0*/  PRMT R25, RZ, 0x7610, R25 ;  /* 0x00007610ff197816 */ /* 0x000fc60000000019 */
[----:B------:R1:W-:Y:S01]  /*30c0*/  @!P1 STG.E.U8 desc[UR20][R16.64+0x1], R27 ;  /* 0x0000011b10009986 */ /* 0x0003e2000c101114 */
[----:B------:R-:W-:Y:S05]  /*30d0*/  @P2 BRA `(.L_x_47) ;  /* 0x0000000000042947 */ /* 0x000fea0003800000 */
[----:B------:R0:W5:Y:S02]  /*30e0*/  LDG.E.U8 R25, desc[UR20][R4.64+0x8] ;  /* 0x0000081404197981 */ /* 0x000164000c1e1100 */
.L_x_47:
[----:B------:R-:W-:Y:S05]  /*30f0*/  BSYNC B1 ;  /* 0x0000000000017941 */ /* 0x000fea0003800000 */
.L_x_46:
        /* <DEDUP_REMOVED lines=13> */
.L_x_49:
[----:B------:R-:W-:Y:S05]  /*31d0*/  BSYNC B1 ;  /* 0x0000000000017941 */ /* 0x000fea0003800000 */
.L_x_48:
[----:B-----5:R-:W-:Y:S01]  /*31e0*/  LOP3.LUT R25, R25, 0xff, RZ, 0xc0, !PT ;  /* 0x000000ff19197812 */ /* 0x020fe200078ec0ff */
[----:B------:R-:W-:Y:S01]  /*31f0*/  BSSY B1, `(.L_x_50) ;  /* 0x000000b000017945 */ /* 0x000fe20003800000 */
[----:B------:R-:W-:Y:S02]  /*3200*/  ISETP.LT.OR P0, PT, R6, 0x9, !P0 ;  /* 0x000000090600780c */ /* 0x000fe40004701670 */
[----:B------:R-:W-:-:S05]  /*3210*/  F2FP.F16.E5M2.UNPACK_B R25, R25 ;  /* 0x00000019ff19723e */ /* 0x000fca00020004ff */
        /* <DEDUP_REMOVED lines=8> */
.L_x_51:
[----:B------:R-:W-:Y:S05]  /*32a0*/  BSYNC B1 ;  /* 0x0000000000017941 */ /* 0x000fea0003800000 */
.L_x_50:
        /* <DEDUP_REMOVED lines=12> */
.L_x_53:
[----:B------:R-:W-:Y:S05]  /*3370*/  BSYNC B1 ;  /* 0x0000000000017941 */ /* 0x000fea0003800000 */
.L_x_52:
        /* <DEDUP_REMOVED lines=13> */
.L_x_55:
[----:B------:R-:W-:Y:S05]  /*3450*/  BSYNC B1 ;  /* 0x0000000000017941 */ /* 0x000fea0003800000 */
.L_x_54:
        /* <DEDUP_REMOVED lines=13> */
.L_x_57:
[----:B------:R-:W-:Y:S05]  /*3530*/  BSYNC B1 ;  /* 0x0000000000017941 */ /* 0x000fea0003800000 */
.L_x_56:
        /* <DEDUP_REMOVED lines=12> */
.L_x_59:
[----:B------:R-:W-:Y:S05]  /*3600*/  BSYNC B1 ;  /* 0x0000000000017941 */ /* 0x000fea0003800000 */
.L_x_58:
        /* <DEDUP_REMOVED lines=12> */
.L_x_61:
[----:B------:R-:W-:Y:S05]  /*36d0*/  BSYNC B1 ;  /* 0x0000000000017941 */ /* 0x000fea0003800000 */
.L_x_60:
        /* <DEDUP_REMOVED lines=13> */
.L_x_63:
[----:B------:R-:W-:Y:S05]  /*37b0*/  BSYNC B1 ;  /* 0x0000000000017941 */ /* 0x000fea0003800000 */
.L_x_62:
        /* <DEDUP_REMOVED lines=13> */
.L_x_65:
[----:B------:R-:W-:Y:S05]  /*3890*/  BSYNC B1 ;  /* 0x0000000000017941 */ /* 0x000fea0003800000 */
.L_x_64:
        /* <DEDUP_REMOVED lines=12> */
.L_x_67:
[----:B------:R-:W-:Y:S05]  /*3960*/  BSYNC B1 ;  /* 0x0000000000017941 */ /* 0x000fea0003800000 */
.L_x_66:
        /* <DEDUP_REMOVED lines=12> */
.L_x_69:
[----:B------:R-:W-:Y:S05]  /*3a30*/  BSYNC B1 ;  /* 0x0000000000017941 */ /* 0x000fea0003800000 */
.L_x_68:
        /* <DEDUP_REMOVED lines=13> */
.L_x_71:
[----:B------:R-:W-:Y:S05]  /*3b10*/  BSYNC B1 ;  /* 0x0000000000017941 */ /* 0x000fea0003800000 */
.L_x_70:
        /* <DEDUP_REMOVED lines=13> */
.L_x_73:
[----:B------:R-:W-:Y:S05]  /*3bf0*/  BSYNC B1 ;  /* 0x0000000000017941 */ /* 0x000fea0003800000 */
.L_x_72:
        /* <DEDUP_REMOVED lines=12> */
.L_x_75:
[----:B------:R-:W-:Y:S05]  /*3cc0*/  BSYNC B1 ;  /* 0x0000000000017941 */ /* 0x000fea0003800000 */
.L_x_74:
        /* <DEDUP_REMOVED lines=12> */
.L_x_77:
[----:B------:R-:W-:Y:S05]  /*3d90*/  BSYNC B1 ;  /* 0x0000000000017941 */ /* 0x000fea0003800000 */
.L_x_76:
        /* <DEDUP_REMOVED lines=13> */
.L_x_79:
[----:B------:R-:W-:Y:S05]  /*3e70*/  BSYNC B1 ;  /* 0x0000000000017941 */ /* 0x000fea0003800000 */
.L_x_78:
        /* <DEDUP_REMOVED lines=13> */
.L_x_81:
[----:B------:R-:W-:Y:S05]  /*3f50*/  BSYNC B1 ;  /* 0x0000000000017941 */ /* 0x000fea0003800000 */
.L_x_80:
        /* <DEDUP_REMOVED lines=12> */
.L_x_83:
[----:B------:R-:W-:Y:S05]  /*4020*/  BSYNC B1 ;  /* 0x0000000000017941 */ /* 0x000fea0003800000 */
.L_x_82:
        /* <DEDUP_REMOVED lines=12> */
.L_x_85:
[----:B------:R-:W-:Y:S05]  /*40f0*/  BSYNC B1 ;  /* 0x0000000000017941 */ /* 0x000fea0003800000 */
.L_x_84:
        /* <DEDUP_REMOVED lines=13> */
.L_x_87:
[----:B------:R-:W-:Y:S05]  /*41d0*/  BSYNC B1 ;  /* 0x0000000000017941 */ /* 0x000fea0003800000 */
.L_x_86:
        /* <DEDUP_REMOVED lines=13> */
.L_x_89:
[----:B------:R-:W-:Y:S05]  /*42b0*/  BSYNC B1 ;  /* 0x0000000000017941 */ /* 0x000fea0003800000 */
.L_x_88:
        /* <DEDUP_REMOVED lines=12> */
.L_x_91:
[----:B------:R-:W-:Y:S05]  /*4380*/  BSYNC B1 ;  /* 0x0000000000017941 */ /* 0x000fea0003800000 */
.L_x_90:
        /* <DEDUP_REMOVED lines=12> */
.L_x_93:
[----:B------:R-:W-:Y:S05]  /*4450*/  BSYNC B1 ;  /* 0x0000000000017941 */ /* 0x000fea0003800000 */
.L_x_92:
        /* <DEDUP_REMOVED lines=13> */
.L_x_95:
[----:B------:R-:W-:Y:S05]  /*4530*/  BSYNC B1 ;  /* 0x0000000000017941 */ /* 0x000fea0003800000 */
.L_x_94:
[----:B-----5:R-:W-:Y:S01]  /*4540*/  LOP3.LUT R25, R25, 0xff, RZ, 0xc0, !PT ;  /* 0x000000ff19197812 */ /* 0x020fe200078ec0ff */
[----:B------:R-:W-:Y:S01]  /*4550*/  BSSY B1, `(.L_x_96) ;  /* 0x000000c000017945 */ /* 0x000fe20003800000 */
[----:B------:R-:W-:Y:S02]  /*4560*/  ISETP.GE.AND P1, PT, R24, 0x3a, PT ;  /* 0x0000003a1800780c */ /* 0x000fe40003f26270 */
[----:B------:R-:W-:Y:S02]  /*4570*/  F2FP.F16.E5M2.UNPACK_B R25, R25 ;  /* 0x00000019ff19723e */ /* 0x000fe400020004ff */
[----:B------:R-:W-:Y:S02]  /*4580*/  ISETP.LT.OR P3, PT, R6, 0x1, !P1 ;  /* 0x000000010600780c */ /* 0x000fe40004f61670 */
[----:B------:R-:W-:Y:S01]  /*4590*/  PRMT R24, RZ, 0x7610, R24 ;  /* 0x00007610ff187816 */ /* 0x000fe20000000018 */
[----:B------:R-:W-:-:S05]  /*45a0*/  HADD2.F32 R26, -RZ, R25.H0_H0 ;  /* 0x20000019ff1a7230 */ /* 0x000fca0000004100 */
[----:B------:R-:W-:-:S04]  /*45b0*/  FMUL R26, R26, R13 ;  /* 0x0000000d1a1a7220 */ /* 0x000fc80000400000 */
[----:B------:R-:W-:-:S05]  /*45c0*/  FFMA R26, R57, R12, R26 ;  /* 0x0000000c391a7223 */ /* 0x000fca000000001a */
[----:B------:R-:W-:-:S05]  /*45d0*/  F2FP.SATFINITE.E5M2.F32.PACK_AB_MERGE_C R25, RZ, R26, RZ ;  /* 0x0000001aff19723e */ /* 0x000fca00048060ff */
[----:B------:R0:W-:Y:S01]  /*45e0*/  @!P2 STG.E.U8 desc[UR20][R14.64+0x38], R25 ;  /* 0x000038190e00a986 */ /* 0x0001e2000c101114 */
[----:B------:R-:W-:Y:S05]  /*45f0*/  @P3 BRA `(.L_x_97) ;  /* 0x0000000000043947 */ /* 0x000fea0003800000 */
[----:B------:R0:W5:Y:S02]  /*4600*/  LDG.E.U8 R24, desc[UR20][R4.64+0x39] ;  /* 0x0000391404187981 */ /* 0x000164000c1e1100 */
.L_x_97:
[----:B------:R-:W-:Y:S05]  /*4610*/  BSYNC B1 ;  /* 0x0000000000017941 */ /* 0x000fea0003800000 */
.L_x_96:
[----:B-----5:R-:W-:Y:S01]  /*4620*/  LOP3.LUT R24, R24, 0xff, RZ, 0xc0, !PT ;  /* 0x000000ff18187812 */ /* 0x020fe200078ec0ff */
[----:B------:R-:W-:Y:S01]  /*4630*/  BSSY B1, `(.L_x_98) ;  /* 0x000000b000017945 */ /* 0x000fe20003800000 */
[----:B------:R-:W-:Y:S02]  /*4640*/  ISETP.LT.OR P0, PT, R6, 0x9, !P0 ;  /* 0x000000090600780c */ /* 0x000fe40004701670 */
[----:B------:R-:W-:Y:S02]  /*4650*/  F2FP.F16.E5M2.UNPACK_B R24, R24 ;  /* 0x00000018ff18723e */ /* 0x000fe400020004ff */
[----:B0-2---:R-:W-:-:S03]  /*4660*/  PRMT R4, RZ, 0x7610, R4 ;  /* 0x00007610ff047816 */ /* 0x005fc60000000004 */
[----:B------:R-:W-:-:S05]  /*4670*/  HADD2.F32 R24, -RZ, R24.H0_H0 ;  /* 0x20000018ff187230 */ /* 0x000fca0000004100 */
[----:B------:R-:W-:-:S04]  /*4680*/  FMUL R5, R24, R13 ;  /* 0x0000000d18057220 */ /* 0x000fc80000400000 */
[----:B------:R-:W-:-:S05]  /*4690*/  FFMA R5, R56, R12, R5 ;  /* 0x0000000c38057223 */ /* 0x000fca0000000005 */
[----:B------:R-:W-:-:S05]  /*46a0*/  F2FP.SATFINITE.E5M2.F32.PACK_AB_MERGE_C R5, RZ, R5, RZ ;  /* 0x00000005ff05723e */ /* 0x000fca00048060ff */
[----:B------:R0:W-:Y:S01]  /*46b0*/  @!P3 STG.E.U8 desc[UR20][R14.64+0x39], R5 ;  /* 0x000039050e00b986 */ /* 0x0001e2000c101114 */
[----:B------:R-:W-:Y:S05]  /*46c0*/  @P0 BRA `(.L_x_99) ;  /* 0x0000000000040947 */ /* 0x000fea0003800000 */
[----:B------:R2:W5:Y:S02]  /*46d0*/  LDG.E.U8 R4, desc[UR20][R20.64+0x38] ;  /* 0x0000381414047981 */ /* 0x000564000c1e1100 */
.L_x_99:
[----:B------:R-:W-:Y:S05]  /*46e0*/  BSYNC B1 ;  /* 0x0000000000017941 */ /* 0x000fea0003800000 */
.L_x_98:
[----:B-----5:R-:W-:Y:S01]  /*46f0*/  LOP3.LUT R4, R4, 0xff, RZ, 0xc0, !PT ;  /* 0x000000ff04047812 */ /* 0x020fe200078ec0ff */
[----:B------:R-:W-:Y:S01]  /*4700*/  BSSY B1, `(.L_x_100) ;  /* 0x000000b000017945 */ /* 0x000fe20003800000 */
[----:B------:R-:W-:Y:S02]  /*4710*/  ISETP.LT.OR P1, PT, R6, 0x9, !P1 ;  /* 0x000000090600780c */ /* 0x000fe40004f21670 */
[----:B------:R-:W-:-:S05]  /*4720*/  F2FP.F16.E5M2.UNPACK_B R4, R4 ;  /* 0x00000004ff04723e */ /* 0x000fca00020004ff */
[----:B------:R-:W-:-:S05]  /*4730*/  HADD2.F32 R4, -RZ, R4.H0_H0 ;  /* 0x20000004ff047230 */ /* 0x000fca0000004100 */
[----:B------:R-:W-:-:S04]  /*4740*/  FMUL R4, R4, R13 ;  /* 0x0000000d04047220 */ /* 0x000fc80000400000 */
[----:B------:R-:W-:-:S05]  /*4750*/  FFMA R4, R23, R12, R4 ;  /* 0x0000000c17047223 */ /* 0x000fca0000000004 */
[----:B0-----:R-:W-:Y:S02]  /*4760*/  F2FP.SATFINITE.E5M2.F32.PACK_AB_MERGE_C R5, RZ, R4, RZ ;  /* 0x00000004ff05723e */ /* 0x001fe400048060ff */
[----:B------:R-:W-:-:S03]  /*4770*/  PRMT R4, RZ, 0x7610, R4 ;  /* 0x00007610ff047816 */ /* 0x000fc60000000004 */
[----:B------:R0:W-:Y:S01]  /*4780*/  @!P0 STG.E.U8 desc[UR20][R16.64+0x38], R5 ;  /* 0x0000380510008986 */ /* 0x0001e2000c101114 */
[----:B------:R-:W-:Y:S05]  /*4790*/  @P1 BRA `(.L_x_101) ;  /* 0x0000000000041947 */ /* 0x000fea0003800000 */
[----:B------:R0:W5:Y:S02]  /*47a0*/  LDG.E.U8 R4, desc[UR20][R20.64+0x39] ;  /* 0x0000391414047981 */ /* 0x000164000c1e1100 */
.L_x_101:
[----:B------:R-:W-:Y:S05]  /*47b0*/  BSYNC B1 ;  /* 0x0000000000017941 */ /* 0x000fea0003800000 */
.L_x_100:
[----:B------:R-:W-:Y:S05]  /*47c0*/  @P1 BRA `(.L_x_102) ;  /* 0x0000000800601947 */ /* 0x000fea0003800000 */
[----:B-----5:R-:W-:-:S04]  /*47d0*/  LOP3.LUT R4, R4, 0xff, RZ, 0xc0, !PT ;  /* 0x000000ff04047812 */ /* 0x020fc800078ec0ff */
[----:B------:R-:W-:-:S05]  /*47e0*/  F2FP.F16.E5M2.UNPACK_B R4, R4 ;  /* 0x00000004ff04723e */ /* 0x000fca00020004ff */
[----:B------:R-:W-:-:S05]  /*47f0*/  HADD2.F32 R4, -RZ, R4.H0_H0 ;  /* 0x20000004ff047230 */ /* 0x000fca0000004100 */
[----:B0-----:R-:W-:-:S04]  /*4800*/  FMUL R5, R4, R13 ;  /* 0x0000000d04057220 */ /* 0x001fc80000400000 */
[----:B------:R-:W-:-:S05]  /*4810*/  FFMA R5, R22, R12, R5 ;  /* 0x0000000c16057223 */ /* 0x000fca0000000005 */
[----:B------:R-:W-:-:S05]  /*4820*/  F2FP.SATFINITE.E5M2.F32.PACK_AB_MERGE_C R5, RZ, R5, RZ ;  /* 0x00000005ff05723e */ /* 0x000fca00048060ff */
[----:B------:R0:W-:Y:S01]  /*4830*/  STG.E.U8 desc[UR20][R16.64+0x39], R5 ;  /* 0x0000390510007986 */ /* 0x0001e2000c101114 */
[----:B------:R-:W-:Y:S05]  /*4840*/  BRA `(.L_x_102) ;  /* 0x0000000800407947 */ /* 0x000fea0003800000 */
.L_x_37:
[C---:B------:R-:W-:Y:S01]  /*4850*/  ISETP.GE.AND P3, PT, R24.reuse, 0x1, PT ;  /* 0x000000011800780c */ /* 0x040fe20003f66270 */
[-C--:B------:R-:W-:Y:S01]  /*4860*/  FMUL R85, R85, R12.reuse ;  /* 0x0000000c55557220 */ /* 0x080fe20000400000 */
[----:B------:R-:W-:Y:S01]  /*4870*/  ISETP.GE.AND P0, PT, R24, 0x2, PT ;  /* 0x000000021800780c */ /* 0x000fe20003f06270 */
[-C--:B------:R-:W-:Y:S01]  /*4880*/  FMUL R84, R84, R12.reuse ;  /* 0x0000000c54547220 */ /* 0x080fe20000400000 */
[C---:B------:R-:W-:Y:S01]  /*4890*/  ISETP.LT.OR P1, PT, R6.reuse, 0x1, !P3 ;  /* 0x000000010600780c */ /* 0x040fe20005f21670 */
[-C--:B------:R-:W-:Y:S01]  /*48a0*/  FMUL R83, R83, R12.reuse ;  /* 0x0000000c53537220 */ /* 0x080fe20000400000 */
[----:B------:R-:W-:Y:S01]  /*48b0*/  ISETP.LT.OR P2, PT, R6, 0x1, !P0 ;  /* 0x000000010600780c */ /* 0x000fe20004741670 */
[-C--:B------:R-:W-:Y:S01]  /*48c0*/  FMUL R82, R82, R12.reuse ;  /* 0x0000000c52527220 */ /* 0x080fe20000400000 */
[----:B------:R-:W-:Y:S01]  /*48d0*/  ISETP.LT.OR P3, PT, R6, 0x9, !P3 ;  /* 0x000000090600780c */ /* 0x000fe20005f61670 */
[-C--:B------:R-:W-:Y:S01]  /*48e0*/  FMUL R81, R81, R12.reuse ;  /* 0x0000000c51517220 */ /* 0x080fe20000400000 */
[----:B------:R-:W-:Y:S01]  /*48f0*/  F2FP.SATFINITE.E5M2.F32.PACK_AB_MERGE_C R85, RZ, R85, RZ ;  /* 0x00000055ff55723e */ /* 0x000fe200048060ff */
[----:B------:R-:W-:Y:S01]  /*4900*/  FMUL R80, R80, R12 ;  /* 0x0000000c50507220 */ /* 0x000fe20000400000 */
[----:B------:R-:W-:Y:S01]  /*4910*/  F2FP.SATFINITE.E5M2.F32.PACK_AB_MERGE_C R5, RZ, R84, RZ ;  /* 0x00000054ff05723e */ /* 0x000fe200048060ff */
[-C--:B------:R-:W-:Y:S01]  /*4920*/  FMUL R79, R79, R12.reuse ;  /* 0x0000000c4f4f7220 */ /* 0x080fe20000400000 */
[----:B------:R-:W-:Y:S01]  /*4930*/  F2FP.SATFINITE.E5M2.F32.PACK_AB_MERGE_C R83, RZ, R83, RZ ;  /* 0x00000053ff53723e */ /* 0x000fe200048060ff */
[-C--:B------:R-:W-:Y:S01]  /*4940*/  FMUL R78, R78, R12.reuse ;  /* 0x0000000c4e4e7220 */ /* 0x080fe20000400000 */
[----:B------:R-:W-:Y:S01]  /*4950*/  ISETP.LT.OR P0, PT, R6, 0x9, !P0 ;  /* 0x000000090600780c */ /* 0x000fe20004701670 */
[----:B------:R-:W-:Y:S01]  /*4960*/  @!P1 STG.E.U8 desc[UR20][R14.64], R85 ;  /* 0x000000550e009986 */ /* 0x000fe2000c101114 */
[C---:B------:R-:W-:Y:S01]  /*4970*/  ISETP.GE.AND P1, PT, R24.reuse, 0x9, PT ;  /* 0x000000091800780c */ /* 0x040fe20003f26270 */
[-C--:B------:R-:W-:Y:S01]  /*4980*/  FMUL R77, R77, R12.reuse ;  /* 0x0000000c4d4d7220 */ /* 0x080fe20000400000 */
[----:B------:R-:W-:Y:S01]  /*4990*/  F2FP.SATFINITE.E5M2.F32.PACK_AB_MERGE_C R81, RZ, R81, RZ ;  /* 0x00000051ff51723e */ /* 0x000fe200048060ff */
[----:B------:R0:W-:Y:S01]  /*49a0*/  @!P2 STG.E.U8 desc[UR20][R14.64+0x1], R5 ;  /* 0x000001050e00a986 */ /* 0x0001e2000c101114 */
[----:B------:R-:W-:Y:S01]  /*49b0*/  ISETP.GE.AND P2, PT, R24, 0xa, PT ;  /* 0x0000000a1800780c */ /* 0x000fe20003f46270 */
[----:B------:R-:W-:Y:S01]  /*49c0*/  FMUL R76, R76, R12 ;  /* 0x0000000c4c4c7220 */ /* 0x000fe20000400000 */
[----:B------:R-:W-:Y:S01]  /*49d0*/  F2FP.SATFINITE.E5M2.F32.PACK_AB_MERGE_C R21, RZ, R80, RZ ;  /* 0x00000050ff15723e */ /* 0x000fe200048060ff */
[----:B------:R-:W-:Y:S01]  /*49e0*/  @!P3 STG.E.U8 desc[UR20][R16.64], R83 ;  /* 0x000000531000b986 */ /* 0x000fe2000c101114 */
[----:B------:R-:W-:Y:S01]  /*49f0*/  ISETP.LT.OR P3, PT, R6, 0x1, !P1 ;  /* 0x000000010600780c */ /* 0x000fe20004f61670 */
[-C--:B------:R-:W-:Y:S01]  /*4a00*/  FMUL R74, R74, R12.reuse ;  /* 0x0000000c4a4a7220 */ /* 0x080fe20000400000 */
[C---:B------:R-:W-:Y:S01]  /*4a10*/  ISETP.LT.OR P5, PT, R6.reuse, 0x1, !P2 ;  /* 0x000000010600780c */ /* 0x040fe200057a1670 */
[-C--:B------:R-:W-:Y:S01]  /*4a20*/  FMUL R75, R75, R12.reuse ;  /* 0x0000000c4b4b7220 */ /* 0x080fe20000400000 */
[----:B------:R-:W-:Y:S01]  /*4a30*/  ISETP.LT.OR P1, PT, R6, 0x9, !P1 ;  /* 0x000000090600780c */ /* 0x000fe20004f21670 */
[-C--:B------:R-:W-:Y:S01]  /*4a40*/  FMUL R73, R73, R12.reuse ;  /* 0x0000000c49497220 */ /* 0x080fe20000400000 */
[----:B------:R-:W-:Y:S01]  /*4a50*/  F2FP.SATFINITE.E5M2.F32.PACK_AB_MERGE_C R79, RZ, R79, RZ ;  /* 0x0000004fff4f723e */ /* 0x000fe200048060ff */
[----:B------:R-:W-:Y:S01]  /*4a60*/  FMUL R72, R72, R12 ;  /* 0x0000000c48487220 */ /* 0x000fe20000400000 */
[----:B0-----:R-:W-:Y:S01]  /*4a70*/  F2FP.SATFINITE.E5M2.F32.PACK_AB_MERGE_C R5, RZ, R82, RZ ;  /* 0x00000052ff05723e */ /* 0x001fe200048060ff */
[-C--:B------:R-:W-:Y:S01]  /*4a80*/  FMUL R70, R70, R12.reuse ;  /* 0x0000000c46467220 */ /* 0x080fe20000400000 */
[----:B------:R-:W-:Y:S01]  /*4a90*/  ISETP.LT.OR P2, PT, R6, 0x9, !P2 ;  /* 0x000000090600780c */ /* 0x000fe20005741670 */
[----:B------:R-:W-:Y:S01]  /*4aa0*/  FMUL R71, R71, R12 ;  /* 0x0000000c47477220 */ /* 0x000fe20000400000 */
[----:B------:R-:W-:Y:S01]  /*4ab0*/  F2FP.SATFINITE.E5M2.F32.PACK_AB_MERGE_C R25, RZ, R78, RZ ;  /* 0x0000004eff19723e */ /* 0x000fe200048060ff */
[----:B------:R0:W-:Y:S01]  /*4ac0*/  @!P0 STG.E.U8 desc[UR20][R16.64+0x1], R5 ;  /* 0x0000010510008986 */ /* 0x0001e2000c101114 */
[C---:B------:R-:W-:Y:S01]  /*4ad0*/  ISETP.GE.AND P0, PT, R24.reuse, 0x11, PT ;  /* 0x000000111800780c */ /* 0x040fe20003f06270 */
[-C--:B------:R-:W-:Y:S01]  /*4ae0*/  FMUL R69, R69, R12.reuse ;  /* 0x0000000c45457220 */ /* 0x080fe20000400000 */
[----:B------:R-:W-:Y:S01]  /*4af0*/  F2FP.SATFINITE.E5M2.F32.PACK_AB_MERGE_C R77, RZ, R77, RZ ;  /* 0x0000004dff4d723e */ /* 0x000fe200048060ff */
[----:B------:R-:W-:Y:S01]  /*4b00*/  @!P3 STG.E.U8 desc[UR20][R14.64+0x8], R81 ;  /* 0x000008510e00b986 */ /* 0x000fe2000c101114 */
[----:B------:R-:W-:Y:S01]  /*4b10*/  ISETP.GE.AND P3, PT, R24, 0x12, PT ;  /* 0x000000121800780c */ /* 0x000fe20003f66270 */
[-C--:B------:R-:W-:Y:S01]  /*4b20*/  FMUL R68, R68, R12.reuse ;  /* 0x0000000c44447220 */ /* 0x080fe20000400000 */
[----:B------:R-:W-:Y:S01]  /*4b30*/  F2FP.SATFINITE.E5M2.F32.PACK_AB_MERGE_C R75, RZ, R75, RZ ;  /* 0x0000004bff4b723e */ /* 0x000fe200048060ff */
[----:B------:R1:W-:Y:S01]  /*4b40*/  @!P5 STG.E.U8 desc[UR20][R14.64+0x9], R21 ;  /* 0x000009150e00d986 */ /* 0x0003e2000c101114 */
[C---:B------:R-:W-:Y:S01]  /*4b50*/  ISETP.LT.OR P5, PT, R6.reuse, 0x1, !P3 ;  /* 0x000000010600780c */ /* 0x040fe20005fa1670 */
[-C--:B------:R-:W-:Y:S01]  /*4b60*/  FMUL R67, R67, R12.reuse ;  /* 0x0000000c43437220 */ /* 0x080fe20000400000 */
[C---:B------:R-:W-:Y:S01]  /*4b70*/  ISETP.LT.OR P3, PT, R6.reuse, 0x9, !P3 ;  /* 0x000000090600780c */ /* 0x040fe20005f61670 */
[----:B------:R-:W-:Y:S01]  /*4b80*/  @!P1 STG.E.U8 desc[UR20][R16.64+0x8], R79 ;  /* 0x0000084f10009986 */ /* 0x000fe2000c101114 */
[----:B------:R-:W-:Y:S01]  /*4b90*/  ISETP.LT.OR P1, PT, R6, 0x1, !P0 ;  /* 0x000000010600780c */ /* 0x000fe20004721670 */
[----:B------:R-:W-:Y:S01]  /*4ba0*/  FMUL R66, R66, R12 ;  /* 0x0000000c42427220 */ /* 0x000fe20000400000 */
[----:B0-----:R-:W-:Y:S01]  /*4bb0*/  F2FP.SATFINITE.E5M2.F32.PACK_AB_MERGE_C R5, RZ, R76, RZ ;  /* 0x0000004cff05723e */ /* 0x001fe200048060ff */
[----:B------:R-:W-:Y:S01]  /*4bc0*/  @!P2 STG.E.U8 desc[UR20][R16.64+0x9], R25 ;  /* 0x000009191000a986 */ /* 0x000fe2000c101114 */
[----:B------:R-:W-:Y:S01]  /*4bd0*/  ISETP.GE.AND P2, PT, R24, 0x19, PT ;  /* 0x000000191800780c */ /* 0x000fe20003f46270 */
[-C--:B------:R-:W-:Y:S01]  /*4be0*/  FMUL R65, R65, R12.reuse ;  /* 0x0000000c41417220 */ /* 0x080fe20000400000 */
[----:B------:R-:W-:Y:S01]  /*4bf0*/  ISETP.LT.OR P0, PT, R6, 0x9, !P0 ;  /* 0x000000090600780c */ /* 0x000fe20004701670 */
[----:B------:R-:W-:Y:S01]  /*4c00*/  FMUL R64, R64, R12 ;  /* 0x0000000c40407220 */ /* 0x000fe20000400000 */
[----:B------:R-:W-:Y:S01]  /*4c10*/  ISETP.LT.OR P6, PT, R6, 0x1, !P2 ;  /* 0x000000010600780c */ /* 0x000fe200057c1670 */
[----:B------:R0:W-:Y:S01]  /*4c20*/  @!P5 STG.E.U8 desc[UR20][R14.64+0x11], R5 ;  /* 0x000011050e00d986 */ /* 0x0001e2000c101114 */
[----:B-1----:R-:W-:Y:S01]  /*4c30*/  F2FP.SATFINITE.E5M2.F32.PACK_AB_MERGE_C R21, RZ, R74, RZ ;  /* 0x0000004aff15723e */ /* 0x002fe200048060ff */
[-C--:B------:R-:W-:Y:S01]  /*4c40*/  FMUL R62, R62, R12.reuse ;  /* 0x0000000c3e3e7220 */ /* 0x080fe20000400000 */
[----:B------:R-:W-:Y:S01]  /*4c50*/  F2FP.SATFINITE.E5M2.F32.PACK_AB_MERGE_C R73, RZ, R73, RZ ;  /* 0x00000049ff49723e */ /* 0x000fe200048060ff */
[----:B------:R-:W-:Y:S01]  /*4c60*/  @!P1 STG.E.U8 desc[UR20][R14.64+0x10], R77 ;  /* 0x0000104d0e009986 */ /* 0x000fe2000c101114 */
[----:B------:R-:W-:Y:S01]  /*4c70*/  ISETP.GE.AND P1, PT, R24, 0x1a, PT ;  /* 0x0000001a1800780c */ /* 0x000fe20003f26270 */
[-C--:B------:R-:W-:Y:S01]  /*4c80*/  FMUL R63, R63, R12.reuse ;  /* 0x0000000c3f3f7220 */ /* 0x080fe20000400000 */
[C---:B------:R-:W-:Y:S01]  /*4c90*/  ISETP.LT.OR P2, PT, R6.reuse, 0x9, !P2 ;  /* 0x000000090600780c */ /* 0x040fe20005741670 */
[----:B------:R1:W-:Y:S01]  /*4ca0*/  @!P3 STG.E.U8 desc[UR20][R16.64+0x11], R21 ;  /* 0x000011151000b986 */ /* 0x0003e2000c101114 */
[C---:B------:R-:W-:Y:S01]  /*4cb0*/  ISETP.LT.OR P5, PT, R6.reuse, 0x1, !P1 ;  /* 0x000000010600780c */ /* 0x040fe20004fa1670 */
[----:B------:R-:W-:Y:S01]  /*4cc0*/  FMUL R61, R61, R12 ;  /* 0x0000000c3d3d7220 */ /* 0x000fe20000400000 */
[----:B------:R-:W-:Y:S01]  /*4cd0*/  ISETP.LT.OR P3, PT, R6, 0x9, !P1 ;  /* 0x000000090600780c */ /* 0x000fe20004f61670 */
[----:B------:R-:W-:Y:S01]  /*4ce0*/  @!P0 STG.E.U8 desc[UR20][R16.64+0x10], R75 ;  /* 0x0000104b10008986 */ /* 0x000fe2000c101114 */
[----:B0-----:R-:W-:Y:S01]  /*4cf0*/  F2FP.SATFINITE.E5M2.F32.PACK_AB_MERGE_C R5, RZ, R72, RZ ;  /* 0x00000048ff05723e */ /* 0x001fe200048060ff */
[-C--:B------:R-:W-:Y:S01]  /*4d00*/  FMUL R60, R60, R12.reuse ;  /* 0x0000000c3c3c7220 */ /* 0x080fe20000400000 */
[C---:B------:R-:W-:Y:S01]  /*4d10*/  ISETP.GE.AND P0, PT, R24.reuse, 0x21, PT ;  /* 0x000000211800780c */ /* 0x040fe20003f06270 */
[----:B------:R-:W-:Y:S01]  /*4d20*/  @!P6 STG.E.U8 desc[UR20][R14.64+0x18], R73 ;  /* 0x000018490e00e986 */ /* 0x000fe2000c101114 */
[----:B------:R-:W-:Y:S01]  /*4d30*/  ISETP.GE.AND P1, PT, R24, 0x22, PT ;  /* 0x000000221800780c */ /* 0x000fe20003f26270 */
[-C--:B------:R-:W-:Y:S01]  /*4d40*/  FMUL R59, R59, R12.reuse ;  /* 0x0000000c3b3b7220 */ /* 0x080fe20000400000 */
[----:B------:R-:W-:Y:S01]  /*4d50*/  ISETP.LT.OR P6, PT, R6, 0x1, !P0 ;  /* 0x000000010600780c */ /* 0x000fe200047c1670 */
[----:B------:R-:W-:Y:S01]  /*4d60*/  FMUL R58, R58, R12 ;  /* 0x0000000c3a3a7220 */ /* 0x000fe20000400000 */
[----:B-1----:R-:W-:Y:S01]  /*4d70*/  F2FP.SATFINITE.E5M2.F32.PACK_AB_MERGE_C R21, RZ, R70, RZ ;  /* 0x00000046ff15723e */ /* 0x002fe200048060ff */
[----:B------:R0:W-:Y:S01]  /*4d80*/  @!P5 STG.E.U8 desc[UR20][R14.64+0x19], R5 ;  /* 0x000019050e00d986 */ /* 0x0001e2000c101114 */
[----:B------:R-:W-:Y:S01]  /*4d90*/  ISETP.LT.OR P5, PT, R6, 0x1, !P1 ;  /* 0x000000010600780c */ /* 0x000fe20004fa1670 */
[-C--:B------:R-:W-:Y:S01]  /*4da0*/  FMUL R57, R57, R12.reuse ;  /* 0x0000000c39397220 */ /* 0x080fe20000400000 */
[----:B------:R-:W-:Y:S01]  /*4db0*/  F2FP.SATFINITE.E5M2.F32.PACK_AB_MERGE_C R71, RZ, R71, RZ ;  /* 0x00000047ff47723e */ /* 0x000fe200048060ff */
[----:B------:R1:W-:Y:S01]  /*4dc0*/  @!P3 STG.E.U8 desc[UR20][R16.64+0x19], R21 ;  /* 0x000019151000b986 */ /* 0x0003e2000c101114 */
[----:B------:R-:W-:Y:S01]  /*4dd0*/  F2FP.SATFINITE.E5M2.F32.PACK_AB_MERGE_C R69, RZ, R69, RZ ;  /* 0x00000045ff45723e */ /* 0x000fe200048060ff */
[----:B------:R-:W-:Y:S01]  /*4de0*/  FMUL R56, R56, R12 ;  /* 0x0000000c38387220 */ /* 0x000fe20000400000 */
[----:B------:R-:W-:Y:S01]  /*4df0*/  F2FP.SATFINITE.E5M2.F32.PACK_AB_MERGE_C R25, RZ, R68, RZ ;  /* 0x00000044ff19723e */ /* 0x000fe200048060ff */
[----:B------:R-:W-:Y:S01]  /*4e00*/  @!P2 STG.E.U8 desc[UR20][R16.64+0x18], R71 ;  /* 0x000018471000a986 */ /* 0x000fe2000c101114 */
[----:B------:R-:W-:Y:S01]  /*4e10*/  ISETP.LT.OR P3, PT, R6, 0x9, !P1 ;  /* 0x000000090600780c */ /* 0x000fe20004f61670 */
[-C--:B------:R-:W-:Y:S01]  /*4e20*/  FMUL R23, R23, R12.reuse ;  /* 0x0000000c17177220 */ /* 0x080fe20000400000 */
[----:B------:R-:W-:Y:S01]  /*4e30*/  ISETP.GE.AND P2, PT, R24, 0x29, PT ;  /* 0x000000291800780c */ /* 0x000fe20003f46270 */
[----:B------:R-:W-:Y:S01]  /*4e40*/  @!P6 STG.E.U8 desc[UR20][R14.64+0x20], R69 ;  /* 0x000020450e00e986 */ /* 0x000fe2000c101114 */
[----:B------:R-:W-:Y:S01]  /*4e50*/  ISETP.LT.OR P0, PT, R6, 0x9, !P0 ;  /* 0x000000090600780c */ /* 0x000fe20004701670 */
[----:B------:R-:W-:Y:S01]  /*4e60*/  FMUL R22, R22, R12 ;  /* 0x0000000c16167220 */ /* 0x000fe20000400000 */
[----:B------:R-:W-:Y:S01]  /*4e70*/  ISETP.GE.AND P1, PT, R24, 0x2a, PT ;  /* 0x0000002a1800780c */ /* 0x000fe20003f26270 */
[----:B------:R-:W-:Y:S01]  /*4e80*/  @!P5 STG.E.U8 desc[UR20][R14.64+0x21], R25 ;  /* 0x000021190e00d986 */ /* 0x000fe2000c101114 */
[----:B------:R-:W-:-:S02]  /*4e90*/  ISETP.LT.OR P6, PT, R6, 0x1, !P2 ;  /* 0x000000010600780c */ /* 0x000fc400057c1670 */
[C---:B------:R-:W-:Y:S02]  /*4ea0*/  ISETP.LT.OR P5, PT, R6.reuse, 0x1, !P1 ;  /* 0x000000010600780c */ /* 0x040fe40004fa1670 */
[----:B------:R-:W-:Y:S02]  /*4eb0*/  F2FP.SATFINITE.E5M2.F32.PACK_AB_MERGE_C R67, RZ, R67, RZ ;  /* 0x00000043ff43723e */ /* 0x000fe400048060ff */
[----:B0-----:R-:W-:Y:S02]  /*4ec0*/  F2FP.SATFINITE.E5M2.F32.PACK_AB_MERGE_C R5, RZ, R66, RZ ;  /* 0x00000042ff05723e */ /* 0x001fe400048060ff */
[----:B------:R-:W-:Y:S01]  /*4ed0*/  F2FP.SATFINITE.E5M2.F32.PACK_AB_MERGE_C R65, RZ, R65, RZ ;  /* 0x00000041ff41723e */ /* 0x000fe200048060ff */
[----:B------:R-:W-:Y:S01]  /*4ee0*/  @!P0 STG.E.U8 desc[UR20][R16.64+0x20], R67 ;  /* 0x0000204310008986 */ /* 0x000fe2000c101114 */
[----:B-1----:R-:W-:Y:S02]  /*4ef0*/  F2FP.SATFINITE.E5M2.F32.PACK_AB_MERGE_C R21, RZ, R64, RZ ;  /* 0x00000040ff15723e */ /* 0x002fe400048060ff */
[C---:B------:R-:W-:Y:S01]  /*4f00*/  ISETP.LT.OR P1, PT, R6.reuse, 0x9, !P1 ;  /* 0x000000090600780c */ /* 0x040fe20004f21670 */
[----:B------:R0:W-:Y:S01]  /*4f10*/  @!P3 STG.E.U8 desc[UR20][R16.64+0x21], R5 ;  /* 0x000021051000b986 */ /* 0x0001e2000c101114 */
[----:B------:R-:W-:-:S02]  /*4f20*/  ISETP.LT.OR P2, PT, R6, 0x9, !P2 ;  /* 0x000000090600780c */ /* 0x000fc40005741670 */
[C---:B------:R-:W-:Y:S01]  /*4f30*/  ISETP.GE.AND P3, PT, R24.reuse, 0x31, PT ;  /* 0x000000311800780c */ /* 0x040fe20003f66270 */
[----:B------:R-:W-:Y:S01]  /*4f40*/  @!P6 STG.E.U8 desc[UR20][R14.64+0x28], R65 ;  /* 0x000028410e00e986 */ /* 0x000fe2000c101114 */
[----:B------:R-:W-:Y:S02]  /*4f50*/  ISETP.GE.AND P0, PT, R24, 0x32, PT ;  /* 0x000000321800780c */ /* 0x000fe40003f06270 */
[----:B------:R-:W-:Y:S01]  /*4f60*/  F2FP.SATFINITE.E5M2.F32.PACK_AB_MERGE_C R63, RZ, R63, RZ ;  /* 0x0000003fff3f723e */ /* 0x000fe200048060ff */
[----:B------:R1:W-:Y:S01]  /*4f70*/  @!P5 STG.E.U8 desc[UR20][R14.64+0x29], R21 ;  /* 0x000029150e00d986 */ /* 0x0003e2000c101114 */
[C---:B------:R-:W-:Y:S02]  /*4f80*/  ISETP.LT.OR P5, PT, R6.reuse, 0x1, !P3 ;  /* 0x000000010600780c */ /* 0x040fe40005fa1670 */
[----:B------:R-:W-:Y:S02]  /*4f90*/  ISETP.LT.OR P6, PT, R6, 0x1, !P0 ;  /* 0x000000010600780c */ /* 0x000fe400047c1670 */
[----:B0-----:R-:W-:Y:S01]  /*4fa0*/  F2FP.SATFINITE.E5M2.F32.PACK_AB_MERGE_C R5, RZ, R62, RZ ;  /* 0x0000003eff05723e */ /* 0x001fe200048060ff */
[----:B------:R-:W-:Y:S01]  /*4fb0*/  @!P2 STG.E.U8 desc[UR20][R16.64+0x28], R63 ;  /* 0x0000283f1000a986 */ /* 0x000fe2000c101114 */
[----:B------:R-:W-:-:S02]  /*4fc0*/  F2FP.SATFINITE.E5M2.F32.PACK_AB_MERGE_C R61, RZ, R61, RZ ;  /* 0x0000003dff3d723e */ /* 0x000fc400048060ff */
[----:B------:R-:W-:Y:S01]  /*4fd0*/  ISETP.GE.AND P2, PT, R24, 0x3a, PT ;  /* 0x0000003a1800780c */ /* 0x000fe20003f46270 */
[----:B------:R0:W-:Y:S01]  /*4fe0*/  @!P1 STG.E.U8 desc[UR20][R16.64+0x29], R5 ;  /* 0x0000290510009986 */ /* 0x0001e2000c101114 */
[----:B------:R-:W-:Y:S02]  /*4ff0*/  ISETP.LT.OR P1, PT, R6, 0x9, !P3 ;  /* 0x000000090600780c */ /* 0x000fe40005f21670 */
[----:B-1----:R-:W-:Y:S01]  /*5000*/  F2FP.SATFINITE.E5M2.F32.PACK_AB_MERGE_C R21, RZ, R60, RZ ;  /* 0x0000003cff15723e */ /* 0x002fe200048060ff */
[----:B------:R-:W-:Y:S01]  /*5010*/  @!P5 STG.E.U8 desc[UR20][R14.64+0x30], R61 ;  /* 0x0000303d0e00d986 */ /* 0x000fe2000c101114 */
[----:B------:R-:W-:Y:S02]  /*5020*/  ISETP.GE.AND P3, PT, R24, 0x39, PT ;  /* 0x000000391800780c */ /* 0x000fe40003f66270 */
[C---:B------:R-:W-:Y:S01]  /*5030*/  ISETP.LT.OR P0, PT, R6.reuse, 0x9, !P0 ;  /* 0x000000090600780c */ /* 0x040fe20004701670 */
[----:B------:R1:W-:Y:S01]  /*5040*/  @!P6 STG.E.U8 desc[UR20][R14.64+0x31], R21 ;  /* 0x000031150e00e986 */ /* 0x0003e2000c101114 */
[----:B------:R-:W-:-:S02]  /*5050*/  ISETP.LT.OR P5, PT, R6, 0x1, !P3 ;  /* 0x000000010600780c */ /* 0x000fc40005fa1670 */
[C---:B------:R-:W-:Y:S02]  /*5060*/  ISETP.LT.OR P6, PT, R6.reuse, 0x1, !P2 ;  /* 0x000000010600780c */ /* 0x040fe400057c1670 */
[C---:B------:R-:W-:Y:S02]  /*5070*/  ISETP.LT.OR P3, PT, R6.reuse, 0x9, !P3 ;  /* 0x000000090600780c */ /* 0x040fe40005f61670 */
[----:B------:R-:W-:Y:S02]  /*5080*/  ISETP.LT.OR P2, PT, R6, 0x9, !P2 ;  /* 0x000000090600780c */ /* 0x000fe40005741670 */
[----:B------:R-:W-:Y:S02]  /*5090*/  F2FP.SATFINITE.E5M2.F32.PACK_AB_MERGE_C R59, RZ, R59, RZ ;  /* 0x0000003bff3b723e */ /* 0x000fe400048060ff */
[----:B0-----:R-:W-:Y:S02]  /*50a0*/  F2FP.SATFINITE.E5M2.F32.PACK_AB_MERGE_C R5, RZ, R58, RZ ;  /* 0x0000003aff05723e */ /* 0x001fe400048060ff */
[----:B------:R-:W-:Y:S01]  /*50b0*/  F2FP.SATFINITE.E5M2.F32.PACK_AB_MERGE_C R57, RZ, R57, RZ ;  /* 0x00000039ff39723e */ /* 0x000fe200048060ff */
[----:B------:R0:W-:Y:S01]  /*50c0*/  @!P1 STG.E.U8 desc[UR20][R16.64+0x30], R59 ;  /* 0x0000303b10009986 */ /* 0x0001e2000c101114 */
[----:B-1----:R-:W-:-:S02]  /*50d0*/  F2FP.SATFINITE.E5M2.F32.PACK_AB_MERGE_C R21, RZ, R56, RZ ;  /* 0x00000038ff15723e */ /* 0x002fc400048060ff */
[----:B------:R-:W-:Y:S01]  /*50e0*/  F2FP.SATFINITE.E5M2.F32.PACK_AB_MERGE_C R23, RZ, R23, RZ ;  /* 0x00000017ff17723e */ /* 0x000fe200048060ff */
[----:B------:R0:W-:Y:S01]  /*50f0*/  @!P0 STG.E.U8 desc[UR20][R16.64+0x31], R5 ;  /* 0x0000310510008986 */ /* 0x0001e2000c101114 */
[----:B------:R-:W-:-:S03]  /*5100*/  F2FP.SATFINITE.E5M2.F32.PACK_AB_MERGE_C R25, RZ, R22, RZ ;  /* 0x00000016ff19723e */ /* 0x000fc600048060ff */
[----:B------:R0:W-:Y:S04]  /*5110*/  @!P5 STG.E.U8 desc[UR20][R14.64+0x38], R57 ;  /* 0x000038390e00d986 */ /* 0x0001e8000c101114 */
[----:B------:R0:W-:Y:S04]  /*5120*/  @!P6 STG.E.U8 desc[UR20][R14.64+0x39], R21 ;  /* 0x000039150e00e986 */ /* 0x0001e8000c101114 */
[----:B------:R0:W-:Y:S04]  /*5130*/  @!P3 STG.E.U8 desc[UR20][R16.64+0x38], R23 ;  /* 0x000038171000b986 */ /* 0x0001e8000c101114 */
[----:B------:R0:W-:Y:S02]  /*5140*/  @!P2 STG.E.U8 desc[UR20][R16.64+0x39], R25 ;  /* 0x000039191000a986 */ /* 0x0001e4000c101114 */
.L_x_102:
[----:B------:R-:W-:Y:S05]  /*5150*/  BSYNC B0 ;  /* 0x0000000000007941 */ /* 0x000fea0003800000 */
.L_x_36:
[C---:B------:R-:W-:Y:S01]  /*5160*/  LEA R2, P0, R8.reuse, R2, 0x1 ;  /* 0x0000000208027211 */ /* 0x040fe200078008ff */
[----:B------:R-:W-:Y:S01]  /*5170*/  ULDC.64 UR6, c[0x0][0x650] ;  /* 0x0001940000067ab9 */ /* 0x000fe20000000a00 */
[----:B-----5:R-:W-:Y:S01]  /*5180*/  IMAD.U32 R4, RZ, RZ, UR12 ;  /* 0x0000000cff047e24 */ /* 0x020fe2000f8e00ff */
[----:B0-----:R-:W-:Y:S01]  /*5190*/  PRMT R14, RZ, 0x7610, R14 ;  /* 0x00007610ff0e7816 */ /* 0x001fe2000000000e */
[----:B------:R-:W-:Y:S01]  /*51a0*/  IMAD.MOV.U32 R6, RZ, RZ, -0x1 ;  /* 0xffffffffff067424 */ /* 0x000fe200078e00ff */
[----:B------:R-:W-:Y:S01]  /*51b0*/  LEA.HI.X R3, R8, R3, R0, 0x1, P0 ;  /* 0x0000000308037211 */ /* 0x000fe200000f0c00 */
[----:B------:R0:W-:Y:S01]  /*51c0*/  SYNCS.ARRIVE.TRANS64.A1T0 RZ, [R4+UR23], RZ ;  /* 0x000000ff04ff79a7 */ /* 0x0001e20008100017 */
[----:B------:R-:W-:Y:S01]  /*51d0*/  ISETP.GE.U32.AND P0, PT, R2, UR6, PT ;  /* 0x0000000602007c0c */ /* 0x000fe2000bf06070 */
[----:B------:R-:W-:-:S03]  /*51e0*/  IMAD.MOV.U32 R5, RZ, RZ, -0x1 ;  /* 0xffffffffff057424 */ /* 0x000fc600078e00ff */
[----:B------:R-:W-:Y:S01]  /*51f0*/  ISETP.GE.U32.AND.EX P0, PT, R3, UR7, PT, P0 ;  /* 0x0000000703007c0c */ /* 0x000fe2000bf06100 */
[----:B0-----:R-:W-:-:S12]  /*5200*/  IMAD.MOV.U32 R4, RZ, RZ, -0x1 ;  /* 0xffffffffff047424 */ /* 0x001fd800078e00ff */
[----:B------:R-:W-:Y:S05]  /*5210*/  @P0 BRA `(.L_x_103) ;  /* 0x0000000400600947 */ /* 0x000fea0003800000 */
[----:B------:R-:W0:Y:S01]  /*5220*/  S2R R26, SR_CTAID.X ;  /* 0x00000000001a7919 */ /* 0x000e220000002500 */
[----:B--234-:R-:W2:Y:S01]  /*5230*/  LDC.64 R20, c[0x0][0x628] ;  /* 0x00018a00ff147b82 */ /* 0x01cea20000000a00 */
[----:B------:R-:W-:Y:S01]  /*5240*/  ULDC UR6, c[0x0][0x150] ;  /* 0x0000540000067ab9 */ /* 0x000fe20000000800 */
[----:B-1----:R-:W-:Y:S01]  /*5250*/  IMAD.MOV.U32 R16, RZ, RZ, R2 ;  /* 0x000000ffff107224 */ /* 0x002fe200078e0002 */
[----:B------:R-:W1:Y:S01]  /*5260*/  S2R R28, SR_CTAID.Y ;  /* 0x00000000001c7919 */ /* 0x000e620000002600 */
[----:B------:R-:W-:-:S04]  /*5270*/  IMAD.MOV.U32 R17, RZ, RZ, R3 ;  /* 0x000000ffff117224 */ /* 0x000fc800078e0003 */
[----:B------:R-:W3:Y:S08]  /*5280*/  LDC R29, c[0x0][0x144] ;  /* 0x00005100ff1d7b82 */ /* 0x000ef00000000800 */
[----:B------:R-:W4:Y:S08]  /*5290*/  LDC R6, c[0x0][0x630] ;  /* 0x00018c00ff067b82 */ /* 0x000f300000000800 */
[----:B------:R-:W1:Y:S01]  /*52a0*/  LDC.64 R24, c[0x0][0x620] ;  /* 0x00018800ff187b82 */ /* 0x000e620000000a00 */
[----:B--2---:R-:W-:-:S04]  /*52b0*/  ISETP.NE.U32.AND P0, PT, R20, RZ, PT ;  /* 0x000000ff1400720c */ /* 0x004fc80003f05070 */
[----:B------:R-:W-:Y:S02]  /*52c0*/  ISETP.NE.AND.EX P0, PT, R21, RZ, PT, P0 ;  /* 0x000000ff1500720c */ /* 0x000fe40003f05300 */
[----:B0-----:R-:W-:-:S05]  /*52d0*/  I2FP.F32.U32 R4, R26 ;  /* 0x0000001a00047245 */ /* 0x001fca0000201000 */
[----:B------:R-:W-:-:S04]  /*52e0*/  FMUL R4, R4, UR6 ;  /* 0x0000000604047c20 */ /* 0x000fc80008400000 */
[----:B------:R0:W2:Y:S02]  /*52f0*/  F2I.U32.TRUNC.NTZ R27, R4 ;  /* 0x00000004001b7305 */ /* 0x0000a4000020f000 */
[----:B---34-:R-:W-:Y:S05]  /*5300*/  @!P0 BRA `(.L_x_104) ;  /* 0x0000000000288947 */ /* 0x018fea0003800000 */
[----:B------:R-:W3:Y:S02]  /*5310*/  LDC R5, c[0x0][0x634] ;  /* 0x00018d00ff057b82 */ /* 0x000ee40000000800 */
[----:B---3--:R-:W-:-:S05]  /*5320*/  IADD3 R17, P0, R2, R5, RZ ;  /* 0x0000000502117210 */ /* 0x008fca0007f1e0ff */
[----:B------:R-:W-:-:S04]  /*5330*/  IMAD.X R23, RZ, RZ, R3, P0 ;  /* 0x000000ffff177224 */ /* 0x000fc800000e0603 */
[----:B0-----:R-:W-:-:S04]  /*5340*/  IMAD.WIDE.U32 R4, R23, R20, RZ ;  /* 0x0000001417047225 */ /* 0x001fc800078e00ff */
[----:B------:R-:W-:-:S04]  /*5350*/  IMAD.WIDE.U32 R14, P0, R17, R21, R4 ;  /* 0x00000015110e7225 */ /* 0x000fc80007800004 */
[----:B------:R-:W-:-:S04]  /*5360*/  IMAD.WIDE.U32 R4, R17, R20, RZ ;  /* 0x0000001411047225 */ /* 0x000fc800078e00ff */
[----:B------:R-:W-:Y:S01]  /*5370*/  IMAD.X R17, RZ, RZ, RZ, P0 ;  /* 0x000000ffff117224 */ /* 0x000fe200000e06ff */
[----:B------:R-:W-:Y:S01]  /*5380*/  IADD3 RZ, P0, R5, R14, RZ ;  /* 0x0000000e05ff7210 */ /* 0x000fe20007f1e0ff */
[----:B------:R-:W-:-:S04]  /*5390*/  IMAD.MOV.U32 R16, RZ, RZ, R15 ;  /* 0x000000ffff107224 */ /* 0x000fc800078e000f */
[----:B------:R-:W-:-:S08]  /*53a0*/  IMAD.WIDE.U32.X R16, R23, R21, R16, P0 ;  /* 0x0000001517107225 */ /* 0x000fd000000e0410 */
.L_x_104:
[-CC-:B------:R-:W-:Y:S01]  /*53b0*/  SHF.R.U64 R22, R16, R6.reuse, R17.reuse ;  /* 0x0000000610167219 */ /* 0x180fe20000001211 */
[----:B------:R-:W3:Y:S01]  /*53c0*/  LDC.64 R32, c[0x0][0x640] ;  /* 0x00019000ff207b82 */ /* 0x000ee20000000a00 */
[----:B0-----:R-:W-:Y:S01]  /*53d0*/  SHF.R.U32.HI R4, RZ, R6, R17 ;  /* 0x00000006ff047219 */ /* 0x001fe20000011611 */
[----:B--2---:R-:W-:Y:S01]  /*53e0*/  IMAD.MOV R27, RZ, RZ, -R27 ;  /* 0x000000ffff1b7224 */ /* 0x004fe200078e0a1b */
[----:B------:R-:W-:Y:S01]  /*53f0*/  IADD3 R15, P0, RZ, -R22, RZ ;  /* 0x80000016ff0f7210 */ /* 0x000fe20007f1e0ff */
[----:B------:R-:W-:Y:S01]  /*5400*/  ULDC UR6, c[0x0][0x154] ;  /* 0x0000550000067ab9 */ /* 0x000fe20000000800 */
[----:B------:R-:W-:Y:S02]  /*5410*/  IMAD.MOV.U32 R17, RZ, RZ, 0x1 ;  /* 0x00000001ff117424 */ /* 0x000fe400078e00ff */
[----:B------:R-:W-:Y:S01]  /*5420*/  IMAD R27, R29, R27, R26 ;  /* 0x0000001b1d1b7224 */ /* 0x000fe200078e021a */
[----:B------:R-:W0:Y:S01]  /*5430*/  LDC R14, c[0x0][0x618] ;  /* 0x00018600ff0e7b82 */ /* 0x000e220000000800 */
[----:B------:R-:W-:-:S04]  /*5440*/  IMAD.X R5, RZ, RZ, ~R4, P0 ;  /* 0x000000ffff057224 */ /* 0x000fc800000e0e04 */
[-C--:B-1----:R-:W-:Y:S02]  /*5450*/  IMAD R6, R5, R24.reuse, RZ ;  /* 0x0000001805067224 */ /* 0x082fe400078e02ff */
[C---:B------:R-:W-:Y:S01]  /*5460*/  IMAD.WIDE.U32 R4, R15.reuse, R24, R2 ;  /* 0x000000180f047225 */ /* 0x040fe200078e0002 */
[----:B------:R-:W1:Y:S03]  /*5470*/  LDC R16, c[0x0][0x608] ;  /* 0x00018200ff107b82 */ /* 0x000e660000000800 */
[----:B------:R-:W-:Y:S01]  /*5480*/  IMAD R15, R15, R25, R6 ;  /* 0x000000190f0f7224 */ /* 0x000fe200078e0206 */
[----:B------:R-:W-:-:S03]  /*5490*/  I2FP.F32.U32 R6, R28 ;  /* 0x0000001c00067245 */ /* 0x000fc60000201000 */
[----:B------:R-:W-:Y:S01]  /*54a0*/  IMAD.IADD R5, R5, 0x1, R15 ;  /* 0x0000000105057824 */ /* 0x000fe200078e020f */
[----:B------:R-:W2:Y:S01]  /*54b0*/  LDC R30, c[0x0][0x658] ;  /* 0x00019600ff1e7b82 */ /* 0x000ea20000000800 */
[----:B---3--:R-:W-:Y:S01]  /*54c0*/  ISETP.NE.U32.AND P0, PT, R32, RZ, PT ;  /* 0x000000ff2000720c */ /* 0x008fe20003f05070 */
[----:B------:R-:W-:-:S03]  /*54d0*/  IMAD.MOV.U32 R15, RZ, RZ, -0x1 ;  /* 0xffffffffff0f7424 */ /* 0x000fc600078e00ff */
[----:B------:R-:W-:-:S03]  /*54e0*/  ISETP.NE.AND.EX P0, PT, R33, RZ, PT, P0 ;  /* 0x000000ff2100720c */ /* 0x000fc60003f05300 */
[----:B------:R-:W3:Y:S01]  /*54f0*/  LDC R25, c[0x0][0x148] ;  /* 0x00005200ff197b82 */ /* 0x000ee20000000800 */
[-CC-:B0-----:R-:W-:Y:S02]  /*5500*/  SHF.R.U64 R20, R4, R14.reuse, R5.reuse ;  /* 0x0000000e04147219 */ /* 0x181fe40000001205 */
[----:B------:R-:W-:Y:S01]  /*5510*/  SHF.R.U32.HI R5, RZ, R14, R5 ;  /* 0x0000000eff057219 */ /* 0x000fe20000011605 */
[----:B------:R-:W-:-:S04]  /*5520*/  FMUL R14, R6, UR6 ;  /* 0x00000006060e7c20 */ /* 0x000fc80008400000 */
[----:B------:R-:W0:Y:S01]  /*5530*/  LDC R26, c[0x0][0x600] ;  /* 0x00018000ff1a7b82 */ /* 0x000e220000000800 */
[----:B------:R4:W0:Y:S01]  /*5540*/  F2I.U32.TRUNC.NTZ R23, R14 ;  /* 0x0000000e00177305 */ /* 0x000822000020f000 */
[-CC-:B-1----:R-:W-:Y:S02]  /*5550*/  SHF.R.U64 R6, R20, R16.reuse, R5.reuse ;  /* 0x0000001014067219 */ /* 0x182fe40000001205 */
[----:B------:R-:W-:-:S04]  /*5560*/  SHF.R.U32.HI R5, RZ, R16, R5 ;  /* 0x00000010ff057219 */ /* 0x000fc80000011605 */
[----:B------:R-:W1:Y:S01]  /*5570*/  LDC R31, c[0x0][0x648] ;  /* 0x00019200ff1f7b82 */ /* 0x000e620000000800 */
[-CC-:B--2---:R-:W-:Y:S02]  /*5580*/  SHF.R.U64 R24, R6, R30.reuse, R5.reuse ;  /* 0x0000001e06187219 */ /* 0x184fe40000001205 */
[-C--:B------:R-:W-:Y:S02]  /*5590*/  SHF.L.U32 R15, R15, R30.reuse, RZ ;  /* 0x0000001e0f0f7219 */ /* 0x080fe400000006ff */
[-C--:B------:R-:W-:Y:S01]  /*55a0*/  SHF.R.U32.HI R5, RZ, R30.reuse, R5 ;  /* 0x0000001eff057219 */ /* 0x080fe20000011605 */
[----:B------:R-:W-:Y:S01]  /*55b0*/  IMAD.MOV.U32 R4, RZ, RZ, R24 ;  /* 0x000000ffff047224 */ /* 0x000fe200078e0018 */
[----:B------:R-:W-:Y:S01]  /*55c0*/  SHF.L.U32 R30, R17, R30, RZ ;  /* 0x0000001e111e7219 */ /* 0x000fe200000006ff */
[----:B------:R-:W2:Y:S01]  /*55d0*/  LDC R34, c[0x0][0x638] ;  /* 0x00018e00ff227b82 */ /* 0x000ea20000000800 */
[----:B------:R-:W-:-:S07]  /*55e0*/  LOP3.LUT R29, RZ, R15, RZ, 0x33, !PT ;  /* 0x0000000fff1d7212 */ /* 0x000fce00078e33ff */
[----:B------:R-:W0:Y:S01]  /*55f0*/  LDC R35, c[0x0][0x610] ;  /* 0x00018400ff237b82 */ /* 0x000e220000000800 */
        /* <DEDUP_REMOVED lines=11> */
.L_x_105:
[----:B-1----:R-:W-:Y:S01]  /*56b0*/  SHF.R.U64 R4, R4, R31, R5 ;  /* 0x0000001f04047219 */ /* 0x002fe20000001205 */
[----:B0-----:R-:W-:Y:S01]  /*56c0*/  VIADD R17, R26, 0xffffffff ;  /* 0xffffffff1a117836 */ /* 0x001fe20000000000 */
[----:B------:R-:W-:Y:S01]  /*56d0*/  LOP3.LUT R15, R6, R29, RZ, 0xc0, !PT ;  /* 0x0000001d060f7212 */ /* 0x000fe200078ec0ff */
[----:B------:R-:W-:Y:S02]  /*56e0*/  IMAD.MOV R23, RZ, RZ, -R23 ;  /* 0x000000ffff177224 */ /* 0x000fe400078e0a17 */
[----:B------:R-:W-:Y:S02]  /*56f0*/  IMAD.MOV R5, RZ, RZ, -R4 ;  /* 0x000000ffff057224 */ /* 0x000fe400078e0a04 */
[----:B------:R-:W-:Y:S01]  /*5700*/  IMAD R6, R30, R4, R15 ;  /* 0x000000041e067224 */ /* 0x000fe200078e020f */
[----:B------:R-:W-:Y:S01]  /*5710*/  LOP3.LUT R15, R20, R17, RZ, 0xc0, !PT ;  /* 0x00000011140f7212 */ /* 0x000fe200078ec0ff */
[----:B---3--:R-:W-:Y:S02]  /*5720*/  @P4 IMAD R27, R25, R23, R28 ;  /* 0x00000017191b4224 */ /* 0x008fe400078e021c */
[----:B--2---:R-:W-:-:S02]  /*5730*/  IMAD R4, R5, R34, R24 ;  /* 0x0000002205047224 */ /* 0x004fc400078e0218 */
[----:B------:R-:W-:Y:S02]  /*5740*/  IMAD R6, R6, R35, R27 ;  /* 0x0000002306067224 */ /* 0x000fe400078e021b */
[----:B------:R-:W-:Y:S02]  /*5750*/  IMAD R5, R4, R26, R15 ;  /* 0x0000001a04057224 */ /* 0x000fe400078e020f */
[----:B------:R-:W-:-:S03]  /*5760*/  IMAD.MOV.U32 R14, RZ, RZ, 0x1 ;  /* 0x00000001ff0e7424 */ /* 0x000fc600078e00ff */
[----:B------:R-:W-:Y:S02]  /*5770*/  SEL R4, R5, R6, !P4 ;  /* 0x0000000605047207 */ /* 0x000fe40006000000 */
[----:B------:R-:W-:Y:S01]  /*5780*/  SEL R6, R6, R5, !P4 ;  /* 0x0000000506067207 */ /* 0x000fe20006000000 */
[----:B------:R-:W-:-:S07]  /*5790*/  IMAD.MOV.U32 R5, RZ, RZ, R22 ;  /* 0x000000ffff057224 */ /* 0x000fce00078e0016 */
.L_x_103:
[----:B------:R-:W-:Y:S02]  /*57a0*/  LOP3.LUT P0, RZ, R14, 0xff, RZ, 0xc0, !PT ;  /* 0x000000ff0eff7812 */ /* 0x000fe4000780c0ff */
[----:B------:R-:W-:-:S11]  /*57b0*/  LOP3.LUT R87, R87, 0x1, RZ, 0x3c, !PT ;  /* 0x0000000157577812 */ /* 0x000fd600078e3cff */
[----:B------:R-:W-:Y:S05]  /*57c0*/  @P0 BRA `(.L_x_106) ;  /* 0xffffffbc00840947 */ /* 0x000fea000383ffff */
[----:B------:R-:W-:Y:S05]  /*57d0*/  EXIT ;  /* 0x000000000000794d */ /* 0x000fea0003800000 */
.L_x_14:
[----:B------:R-:W-:-:S08]  /*57e0*/  ISETP.NE.AND P0, PT, R20, RZ, PT ;  /* 0x000000ff1400720c */ /* 0x000fd00003f05270 */
[----:B-----5:R-:W0:-:S00]  /*57f0*/  USETMAXREG.DEALLOC.CTAPOOL 0x28 ;  /* 0x00000028000079c8 */ /* 0x020e0000080e0500 */
[----:B------:R-:W-:Y:S05]  /*5800*/  @P0 EXIT ;  /* 0x000000000000094d */ /* 0x000fea0003800000 */
[----:B0-----:R-:W-:Y:S01]  /*5810*/  LOP3.LUT P0, RZ, R16, 0xff, RZ, 0xc0, !PT ;  /* 0x000000ff10ff7812 */ /* 0x001fe2000780c0ff */
[----:B------:R-:W-:Y:S02]  /*5820*/  IMAD.MOV.U32 R12, RZ, RZ, 0x1 ;  /* 0x00000001ff0c7424 */ /* 0x000fe400078e00ff */
[----:B------:R-:W-:-:S10]  /*5830*/  IMAD.MOV.U32 R15, RZ, RZ, RZ ;  /* 0x000000ffff0f7224 */ /* 0x000fd400078e00ff */
[----:B------:R-:W-:Y:S05]  /*5840*/  @!P0 BRA `(.L_x_107) ;  /* 0x0000000c00048947 */ /* 0x000fea0003800000 */
[----:B------:R-:W-:Y:S01]  /*5850*/  LOP3.LUT P0, RZ, R11, 0x1f, RZ, 0xc0, !PT ;  /* 0x0000001f0bff7812 */ /* 0x000fe2000780c0ff */
[----:B------:R-:W-:Y:S01]  /*5860*/  ULDC UR5, c[0x0][0x658] ;  /* 0x0001960000057ab9 */ /* 0x000fe20000000800 */
[----:B------:R-:W-:Y:S01]  /*5870*/  UMOV UR6, 0xffffffff ;  /* 0xffffffff00067882 */ /* 0x000fe20000000000 */
[----:B------:R-:W-:Y:S01]  /*5880*/  BSSY B0, `(.L_x_107) ;  /* 0x00000bd000007945 */ /* 0x000fe20003800000 */
[----:B------:R-:W-:Y:S01]  /*5890*/  USHF.L.U32 UR6, UR6, UR5, URZ ;  /* 0x0000000506067299 */ /* 0x000fe2000800063f */
[C---:B------:R-:W-:Y:S01]  /*58a0*/  ISETP.NE.AND P2, PT, R10.reuse, RZ, PT ;  /* 0x000000ff0a00720c */ /* 0x040fe20003f45270 */
[----:B------:R-:W-:Y:S01]  /*58b0*/  IMAD.MOV.U32 R14, RZ, RZ, 0x1 ;  /* 0x00000001ff0e7424 */ /* 0x000fe200078e00ff */
[----:B------:R-:W-:Y:S01]  /*58c0*/  ISETP.NE.OR P0, PT, R10, RZ, !P0 ;  /* 0x000000ff0a00720c */ /* 0x000fe20004705670 */
[----:B------:R-:W-:Y:S01]  /*58d0*/  IMAD.MOV.U32 R12, RZ, RZ, 0x1 ;  /* 0x00000001ff0c7424 */ /* 0x000fe200078e00ff */
[----:B------:R-:W-:Y:S01]  /*58e0*/  LOP3.LUT R13, R7, 0x2, RZ, 0xfc, !PT ;  /* 0x00000002070d7812 */ /* 0x000fe200078efcff */
[----:B------:R-:W-:Y:S01]  /*58f0*/  IMAD.MOV.U32 R15, RZ, RZ, RZ ;  /* 0x000000ffff0f7224 */ /* 0x000fe200078e00ff */
[----:B------:R-:W-:Y:S01]  /*5900*/  ULDC UR4, c[0x0][0x600] ;  /* 0x0001800000047ab9 */ /* 0x000fe20000000800 */
[----:B------:R-:W-:Y:S01]  /*5910*/  UMOV UR7, 0x1 ;  /* 0x0000000100077882 */ /* 0x000fe20000000000 */
[----:B------:R-:W-:-:S02]  /*5920*/  UIADD3 UR22, UR13, 0x1, URZ ;  /* 0x000000010d167890 */ /* 0x000fc4000fffe03f */
[----:B------:R-:W-:Y:S02]  /*5930*/  UIADD3 UR16, UR4, -0x1, URZ ;  /* 0xffffffff04107890 */ /* 0x000fe4000fffe03f */
[----:B------:R-:W-:Y:S02]  /*5940*/  USHF.L.U32 UR18, UR7, UR5, URZ ;  /* 0x0000000507127299 */ /* 0x000fe4000800063f */
[----:B------:R-:W-:Y:S01]  /*5950*/  ULOP3.LUT UR17, URZ, UR6, URZ, 0x33, !UPT ;  /* 0x000000063f117292 */ /* 0x000fe2000f8e333f */
[----:B------:R-:W-:-:S11]  /*5960*/  ULDC.64 UR20, c[0x0][0x198] ;  /* 0x0000660000147ab9 */ /* 0x000fd60000000a00 */
.L_x_119:
[----:B------:R-:W-:-:S03]  /*5970*/  UMOV UR4, 0xffffffff ;  /* 0xffffffff00047882 */ /* 0x000fc60000000000 */
[----:B------:R-:W-:Y:S05]  /*5980*/  BRA.DIV UR4, `(.L_x_108) ;  /* 0x00000016043c7947 */ /* 0x000fea000b800000 */
[----:B------:R-:W-:-:S13]  /*5990*/  ELECT P1, URZ, PT ;  /* 0x00000000003f782f */ /* 0x000fda0003820000 */
.L_x_142:
[----:B------:R-:W0:Y:S01]  /*59a0*/  LDC R10, c[0x0][0x28c] ;  /* 0x0000a300ff0a7b82 */ /* 0x000e220000000800 */
[----:B------:R-:W-:Y:S01]  /*59b0*/  BSSY B1, `(.L_x_109) ;  /* 0x0000035000017945 */ /* 0x000fe20003800000 */
[----:B0-----:R-:W-:-:S13]  /*59c0*/  ISETP.LT.OR P1, PT, R10, 0x1, !P1 ;  /* 0x000000010a00780c */ /* 0x001fda0004f21670 */
[----:B------:R-:W-:Y:S05]  /*59d0*/  @P1 BRA `(.L_x_110) ;  /* 0x0000000000c81947 */ /* 0x000fea0003800000 */
[----:B------:R-:W-:Y:S02]  /*59e0*/  IMAD.SHL.U32 R16, R4, 0x40, RZ ;  /* 0x0000004004107824 */ /* 0x000fe400078e00ff */
[----:B------:R-:W-:Y:S02]  /*59f0*/  IMAD.SHL.U32 R17, R6, 0x40, RZ ;  /* 0x0000004006117824 */ /* 0x000fe400078e00ff */
[----:B------:R-:W-:Y:S02]  /*5a00*/  IMAD.MOV.U32 R18, RZ, RZ, RZ ;  /* 0x000000ffff127224 */ /* 0x000fe400078e00ff */
[----:B------:R-:W-:Y:S02]  /*5a10*/  IMAD.U32 R20, RZ, RZ, UR22 ;  /* 0x00000016ff147e24 */ /* 0x000fe4000f8e00ff */
[----:B------:R-:W-:Y:S02]  /*5a20*/  IMAD.MOV.U32 R4, RZ, RZ, R12 ;  /* 0x000000ffff047224 */ /* 0x000fe400078e000c */
[----:B------:R-:W-:-:S07]  /*5a30*/  IMAD.MOV.U32 R6, RZ, RZ, R15 ;  /* 0x000000ffff067224 */ /* 0x000fce00078e000f */
.L_x_114:
[----:B------:R-:W0:Y:S01]  /*5a40*/  S2R R11, SR_CgaCtaId ;  /* 0x00000000000b7919 */ /* 0x000e220000008800 */
[----:B------:R-:W-:-:S04]  /*5a50*/  MOV R10, 0x400 ;  /* 0x00000400000a7802 */ /* 0x000fc80000000f00 */
[----:B0-----:R-:W-:Y:S02]  /*5a60*/  LEA R21, R11, R10, 0x18 ;  /* 0x0000000a0b157211 */ /* 0x001fe400078ec0ff */
[----:B------:R-:W-:Y:S01]  /*5a70*/  SHF.L.U32 R10, R4, 0x1f, RZ ;  /* 0x0000001f040a7819 */ /* 0x000fe200000006ff */
[----:B------:R-:W0:Y:S02]  /*5a80*/  @!P2 LDC R11, c[0x0][0x500] ;  /* 0x00014000ff0bab82 */ /* 0x000e240000000800 */
[----:B------:R-:W-:-:S04]  /*5a90*/  IMAD R19, R6, 0x8, R21 ;  /* 0x0000000806137824 */ /* 0x000fc800078e0215 */
[----:B------:R-:W1:Y:S02]  /*5aa0*/  SYNCS.PHASECHK.TRANS64.TRYWAIT P1, [R19+URZ+0x70], R10 ;  /* 0x0000700a130075a7 */ /* 0x000e64000802017f */
[----:B-1----:R-:W-:Y:S05]  /*5ab0*/  @!P1 BRA `(.L_x_111) ;  /* 0x0000001400109947 */ /* 0x002fea0003800000 */
.L_x_143:
[----:B-1----:R-:W-:Y:S01]  /*5ac0*/  PRMT R10, R13, 0x9910, RZ ;  /* 0x000099100d0a7816 */ /* 0x002fe200000000ff */
[----:B0-----:R0:W-:Y:S03]  /*5ad0*/  @!P2 SYNCS.ARRIVE.TRANS64 RZ, [R19+URZ], R11 ;  /* 0x0000000b13ffa9a7 */ /* 0x0011e6000800003f */
[----:B------:R-:W-:-:S13]  /*5ae0*/  ISETP.NE.AND P1, PT, R10, 0x2, PT ;  /* 0x000000020a00780c */ /* 0x000fda0003f25270 */
[----:B0-----:R-:W-:Y:S05]  /*5af0*/  @P1 BRA `(.L_x_112) ;  /* 0x0000000000041947 */ /* 0x001fea0003800000 */
[----:B------:R-:W-:Y:S01]  /*5b00*/  BPT.TRAP 0x1 ;  /* 0x000000040000795c */ /* 0x000fe20000300000 */
.L_x_112:
[----:B------:R-:W-:Y:S05]  /*5b10*/  @P0 BRA `(.L_x_113) ;  /* 0x0000000000040947 */ /* 0x000fea0003800000 */
[----:B------:R-:W-:Y:S01]  /*5b20*/  BPT.TRAP 0x1 ;  /* 0x000000040000795c */ /* 0x000fe20000300000 */
.L_x_113:
[----:B------:R-:W-:Y:S01]  /*5b30*/  IMAD R21, R6, 0x2000, R21 ;  /* 0x0000200006157824 */ /* 0x000fe200078e0215 */
[----:B------:R-:W-:Y:S01]  /*5b40*/  R2UR UR9, R19 ;  /* 0x00000000130972ca */ /* 0x000fe200000e0000 */
[----:B------:R-:W-:Y:S01]  /*5b50*/  VIADD R20, R20, 0xffffffff ;  /* 0xffffffff14147836 */ /* 0x000fe20000000000 */
[----:B------:R-:W-:Y:S01]  /*5b60*/  UIADD3 UR4, UP0, UR20, 0xf0, URZ ;  /* 0x000000f014047890 */ /* 0x000fe2000ff1e03f */
[----:B------:R-:W-:Y:S01]  /*5b70*/  R2UR UR11, R17 ;  /* 0x00000000110b72ca */ /* 0x000fe200000e0000 */
[----:B------:R-:W-:Y:S01]  /*5b80*/  UIADD3 UR24, UP1, UR20, 0x1f0, URZ ;  /* 0x000001f014187890 */ /* 0x000fe2000ff3e03f */
[----:B------:R-:W-:Y:S01]  /*5b90*/  R2UR UR8, R21 ;  /* 0x00000000150872ca */ /* 0x000fe200000e0000 */
[----:B------:R-:W-:Y:S01]  /*5ba0*/  UIADD3.X UR5, URZ, UR21, URZ, UP0, !UPT ;  /* 0x000000153f057290 */ /* 0x000fe200087fe43f */
[----:B------:R-:W-:Y:S01]  /*5bb0*/  R2UR UR10, R18 ;  /* 0x00000000120a72ca */ /* 0x000fe200000e0000 */
[----:B------:R-:W-:Y:S01]  /*5bc0*/  VIADD R6, R6, 0x1 ;  /* 0x0000000106067836 */ /* 0x000fe20000000000 */
[----:B------:R-:W-:Y:S01]  /*5bd0*/  R2UR UR12, R5 ;  /* 0x00000000050c72ca */ /* 0x000fe200000e0000 */
[----:B------:R-:W-:Y:S01]  /*5be0*/  UIADD3.X UR25, URZ, UR21, URZ, UP1, !UPT ;  /* 0x000000153f197290 */ /* 0x000fe20008ffe43f */
[----:B------:R-:W-:Y:S01]  /*5bf0*/  R2UR UR19, R16 ;  /* 0x00000000101372ca */ /* 0x000fe200000e0000 */
[----:B------:R-:W-:Y:S01]  /*5c00*/  UMOV UR6, 0x0 ;  /* 0x0000000000067882 */ /* 0x000fe20000000000 */
[----:B------:R-:W-:Y:S01]  /*5c10*/  ISETP.GT.AND P3, PT, R20, 0x1, PT ;  /* 0x000000011400780c */ /* 0x000fe20003f64270 */
[----:B------:R-:W-:Y:S01]  /*5c20*/  UMOV UR7, 0x10000000 ;  /* 0x1000000000077882 */ /* 0x000fe20000000000 */
[----:B------:R-:W-:Y:S01]  /*5c30*/  ISETP.NE.AND P1, PT, R6, 0xe, PT ;  /* 0x0000000e0600780c */ /* 0x000fe20003f25270 */
[----:B------:R-:W-:-:S02]  /*5c40*/  VIADD R18, R18, 0x80 ;  /* 0x0000008012127836 */ /* 0x000fc40000000000 */
[----:B------:R-:W-:Y:S01]  /*5c50*/  UIADD3 UR14, UR8, 0x200, URZ ;  /* 0x00000200080e7890 */ /* 0x000fe2000fffe03f */
[----:B------:R-:W-:Y:S01]  /*5c60*/  SEL R11, RZ, 0x1, P1 ;  /* 0x00000001ff0b7807 */ /* 0x000fe20000800000 */
[----:B------:R-:W-:Y:S01]  /*5c70*/  UIADD3 UR15, UR8, 0x1c200, URZ ;  /* 0x0001c200080f7890 */ /* 0x000fe2000fffe03f */
[----:B------:R-:W-:Y:S02]  /*5c80*/  SEL R6, R6, RZ, P1 ;  /* 0x000000ff06067207 */ /* 0x000fe40000800000 */
[----:B------:R-:W-:Y:S02]  /*5c90*/  LOP3.LUT R4, R4, R11, RZ, 0x3c, !PT ;  /* 0x0000000b04047212 */ /* 0x000fe400078e3cff */
[----:B------:R-:W-:Y:S02]  /*5ca0*/  UMOV UR8, UR14 ;  /* 0x0000000e00087c82 */ /* 0x000fe40008000000 */
[----:B------:R0:W-:Y:S02]  /*5cb0*/  UTMALDG.3D [UR8], [UR4], desc[UR6] ;  /* 0x00000608040075b4 */ /* 0x0001e40008011000 */
[----:B0-----:R-:W-:Y:S01]  /*5cc0*/  UMOV UR8, UR15 ;  /* 0x0000000f00087c82 */ /* 0x001fe20008000000 */
[----:B------:R-:W-:-:S02]  /*5cd0*/  UMOV UR11, UR19 ;  /* 0x00000013000b7c82 */ /* 0x000fc40008000000 */
[----:B------:R0:W-:Y:S02]  /*5ce0*/  UTMALDG.3D [UR8], [UR24], desc[UR6] ;  /* 0x00000608180075b4 */ /* 0x0001e40008011000 */
[----:B0-----:R-:W-:Y:S05]  /*5cf0*/  @P3 BRA `(.L_x_114) ;  /* 0xfffffffc00503947 */ /* 0x001fea000383ffff */
.L_x_110:
[----:B------:R-:W-:Y:S05]  /*5d00*/  BSYNC B1 ;  /* 0x0000000000017941 */ /* 0x000fea0003800000 */
.L_x_109:
[----:B------:R-:W-:Y:S01]  /*5d10*/  LOP3.LUT P5, RZ, R14, 0xff, RZ, 0xc0, !PT ;  /* 0x000000ff0eff7812 */ /* 0x000fe200078ac0ff */
[----:B------:R-:W-:Y:S01]  /*5d20*/  VIADD R6, R15, UR13 ;  /* 0x0000000d0f067c36 */ /* 0x000fe20008000000 */
[----:B------:R-:W-:Y:S01]  /*5d30*/  ULDC.64 UR4, c[0x0][0x650] ;  /* 0x0001940000047ab9 */ /* 0x000fe20000000a00 */
[----:B------:R-:W-:Y:S01]  /*5d40*/  IMAD.U32 R11, RZ, RZ, UR13 ;  /* 0x0000000dff0b7e24 */ /* 0x000fe2000f8e00ff */
[----:B------:R-:W-:Y:S01]  /*5d50*/  UISETP.GE.U32.AND UP0, UPT, UR13, 0xe, UPT ;  /* 0x0000000e0d00788c */ /* 0x000fe2000bf06070 */
[----:B------:R-:W-:Y:S01]  /*5d60*/  BSSY B1, `(.L_x_115) ;  /* 0x000006c000017945 */ /* 0x000fe20003800000 */
[----:B------:R-:W-:Y:S02]  /*5d70*/  SHF.R.U32.HI R4, RZ, 0x1, R6 ;  /* 0x00000001ff047819 */ /* 0x000fe40000011606 */
[----:B------:R-:W-:Y:S02]  /*5d80*/  ISETP.GT.U32.AND P1, PT, R6, 0xd, PT ;  /* 0x0000000d0600780c */ /* 0x000fe40003f24070 */
[----:B------:R-:W-:-:S02]  /*5d90*/  PLOP3.LUT P3, PT, PT, PT, UP0, 0x80, 0x0 ;  /* 0x000000000000781c */ /* 0x000fc40003f6f008 */
[----:B------:R-:W-:Y:S01]  /*5da0*/  ISETP.LT.U32.AND P1, PT, R11, 0xe, P1 ;  /* 0x0000000e0b00780c */ /* 0x000fe20000f21070 */
[----:B------:R-:W0:Y:S01]  /*5db0*/  @P5 S2R R10, SR_CgaCtaId ;  /* 0x00000000000a5919 */ /* 0x000e220000008800 */
[----:B------:R-:W-:Y:S02]  /*5dc0*/  @P5 MOV R5, 0x400 ;  /* 0x0000040000055802 */ /* 0x000fe40000000f00 */
[----:B------:R-:W-:Y:S02]  /*5dd0*/  PRMT R14, RZ, 0x7610, R14 ;  /* 0x00007610ff0e7816 */ /* 0x000fe4000000000e */
[----:B0-----:R-:W-:Y:S01]  /*5de0*/  @P5 LEA R10, R10, R5, 0x18 ;  /* 0x000000050a0a5211 */ /* 0x001fe200078ec0ff */
[----:B------:R-:W-:-:S03]  /*5df0*/  IMAD.WIDE.U32 R4, R4, -0x6db6db6d, RZ ;  /* 0x9249249304047825 */ /* 0x000fc600078e00ff */
[----:B------:R0:W-:Y:S01]  /*5e00*/  @P5 SYNCS.ARRIVE.TRANS64.A1T0 RZ, [R10+URZ+0x118], RZ ;  /* 0x000118ff0aff59a7 */ /* 0x0001e2000810003f */
[----:B------:R-:W-:Y:S01]  /*5e10*/  IADD3 R2, P5, R2, R8, RZ ;  /* 0x0000000802027210 */ /* 0x000fe20007fbe0ff */
[----:B------:R-:W-:Y:S01]  /*5e20*/  IMAD.MOV.U32 R4, RZ, RZ, -0x1 ;  /* 0xffffffffff047424 */ /* 0x000fe200078e00ff */
[----:B------:R-:W-:Y:S02]  /*5e30*/  SHF.R.U32.HI R11, RZ, 0x2, R5 ;  /* 0x00000002ff0b7819 */ /* 0x000fe40000011605 */
[----:B------:R-:W-:Y:S01]  /*5e40*/  SEL R5, RZ, 0x1, !P1 ;  /* 0x00000001ff057807 */ /* 0x000fe20004800000 */
[----:B------:R-:W-:Y:S01]  /*5e50*/  IMAD.X R3, R3, 0x1, R0, P5 ;  /* 0x0000000103037824 */ /* 0x000fe200028e0600 */
[----:B------:R-:W-:Y:S01]  /*5e60*/  ISETP.GE.U32.AND P1, PT, R2, UR4, PT ;  /* 0x0000000402007c0c */ /* 0x000fe2000bf26070 */
[----:B------:R-:W-:Y:S01]  /*5e70*/  IMAD R15, R11, -0xe, R6 ;  /* 0xfffffff20b0f7824 */ /* 0x000fe200078e0206 */
[----:B------:R-:W-:Y:S01]  /*5e80*/  LOP3.LUT R12, R12, R5, RZ, 0x3c, !PT ;  /* 0x000000050c0c7212 */ /* 0x000fe200078e3cff */
[----:B------:R-:W-:Y:S01]  /*5e90*/  IMAD.MOV.U32 R6, RZ, RZ, -0x1 ;  /* 0xffffffffff067424 */ /* 0x000fe200078e00ff */
[----:B------:R-:W-:Y:S01]  /*5ea0*/  ISETP.GE.U32.AND.EX P1, PT, R3, UR5, PT, P1 ;  /* 0x0000000503007c0c */ /* 0x000fe2000bf26110 */
[----:B------:R-:W-:Y:S01]  /*5eb0*/  IMAD.MOV.U32 R5, RZ, RZ, -0x1 ;  /* 0xffffffffff057424 */ /* 0x000fe200078e00ff */
[----:B------:R-:W-:-:S02]  /*5ec0*/  @P3 LOP3.LUT R12, R12, 0x1, R11, 0x78, !PT ;  /* 0x000000010c0c3812 */ /* 0x000fc400078e780b */
[----:B0-----:R-:W-:-:S09]  /*5ed0*/  PRMT R10, RZ, 0x7610, R10 ;  /* 0x00007610ff0a7816 */ /* 0x001fd2000000000a */
[----:B------:R-:W-:Y:S05]  /*5ee0*/  @P1 BRA `(.L_x_116) ;  /* 0x00000004004c1947 */ /* 0x000fea0003800000 */
[----:B------:R-:W0:Y:S01]  /*5ef0*/  S2R R17, SR_CTAID.X ;  /* 0x0000000000117919 */ /* 0x000e220000002500 */
[----:B------:R-:W-:Y:S01]  /*5f00*/  ULDC.64 UR4, c[0x0][0x628] ;  /* 0x00018a0000047ab9 */ /* 0x000fe20000000a00 */
[----:B------:R-:W1:Y:S01]  /*5f10*/  LDC R18, c[0x0][0x144] ;  /* 0x00005100ff127b82 */ /* 0x000e620000000800 */
[----:B------:R-:W-:Y:S01]  /*5f20*/  ISETP.NE.U32.AND P1, PT, RZ, UR4, PT ;  /* 0x00000004ff007c0c */ /* 0x000fe2000bf25070 */
[----:B------:R-:W2:Y:S01]  /*5f30*/  S2R R6, SR_CTAID.Y ;  /* 0x0000000000067919 */ /* 0x000ea20000002600 */
[----:B------:R-:W-:Y:S01]  /*5f40*/  ULDC UR6, c[0x0][0x150] ;  /* 0x0000540000067ab9 */ /* 0x000fe20000000800 */
[----:B------:R-:W-:Y:S01]  /*5f50*/  ULDC UR7, c[0x0][0x630] ;  /* 0x00018c0000077ab9 */ /* 0x000fe20000000800 */
[----:B------:R-:W-:Y:S01]  /*5f60*/  ISETP.NE.AND.EX P1, PT, RZ, UR5, PT, P1 ;  /* 0x00000005ff007c0c */ /* 0x000fe2000bf25310 */
[----:B------:R-:W-:Y:S01]  /*5f70*/  IMAD.MOV.U32 R4, RZ, RZ, R2 ;  /* 0x000000ffff047224 */ /* 0x000fe200078e0002 */
[----:B0-----:R-:W-:-:S05]  /*5f80*/  I2FP.F32.U32 R5, R17 ;  /* 0x0000001100057245 */ /* 0x001fca0000201000 */
[----:B------:R-:W-:Y:S01]  /*5f90*/  FMUL R20, R5, UR6 ;  /* 0x0000000605147c20 */ /* 0x000fe20008400000 */
[----:B------:R-:W-:-:S05]  /*5fa0*/  IMAD.MOV.U32 R5, RZ, RZ, R3 ;  /* 0x000000ffff057224 */ /* 0x000fca00078e0003 */
[----:B--2---:R-:W-:Y:S05]  /*5fb0*/  @!P1 BRA `(.L_x_117) ;  /* 0x0000000000289947 */ /* 0x004fea0003800000 */
[----:B------:R-:W-:Y:S02]  /*5fc0*/  ULDC UR6, c[0x0][0x634] ;  /* 0x00018d0000067ab9 */ /* 0x000fe40000000800 */
[----:B------:R-:W-:-:S05]  /*5fd0*/  IADD3 R5, P1, R2, UR6, RZ ;  /* 0x0000000602057c10 */ /* 0x000fca000ff3e0ff */
[----:B------:R-:W-:-:S04]  /*5fe0*/  IMAD.X R19, RZ, RZ, R3, P1 ;  /* 0x000000ffff137224 */ /* 0x000fc800008e0603 */
[----:B------:R-:W-:-:S04]  /*5ff0*/  IMAD.WIDE.U32 R10, R19, UR4, RZ ;  /* 0x00000004130a7c25 */ /* 0x000fc8000f8e00ff */
[----:B------:R-:W-:-:S04]  /*6000*/  IMAD.WIDE.U32 R10, P1, R5, UR5, R10 ;  /* 0x00000005050a7c25 */ /* 0x000fc8000f82000a */
[----:B------:R-:W-:-:S04]  /*6010*/  IMAD.WIDE.U32 R4, R5, UR4, RZ ;  /* 0x0000000405047c25 */ /* 0x000fc8000f8e00ff */
[----:B------:R-:W-:Y:S01]  /*6020*/  IMAD.MOV.U32 R4, RZ, RZ, R11 ;  /* 0x000000ffff047224 */ /* 0x000fe200078e000b */
[----:B------:R-:W-:Y:S01]  /*6030*/  IADD3 RZ, P3, R5, R10, RZ ;  /* 0x0000000a05ff7210 */ /* 0x000fe20007f7e0ff */
[----:B------:R-:W-:-:S04]  /*6040*/  IMAD.X R5, RZ, RZ, RZ, P1 ;  /* 0x000000ffff057224 */ /* 0x000fc800008e06ff */
[----:B------:R-:W-:-:S08]  /*6050*/  IMAD.WIDE.U32.X R4, R19, UR5, R4, P3 ;  /* 0x0000000513047c25 */ /* 0x000fd000098e0404 */
.L_x_117:
[--C-:B------:R-:W-:Y:S01]  /*6060*/  SHF.R.U64 R16, R4, UR7, R5.reuse ;  /* 0x0000000704107c19 */ /* 0x100fe20008001205 */
[----:B------:R-:W0:Y:S01]  /*6070*/  F2I.U32.TRUNC.NTZ R20, R20 ;  /* 0x0000001400147305 */ /* 0x000e22000020f000 */
[----:B------:R-:W-:Y:S01]  /*6080*/  SHF.R.U32.HI R4, RZ, UR7, R5 ;  /* 0x00000007ff047c19 */ /* 0x000fe20008011605 */
[----:B------:R-:W-:Y:S01]  /*6090*/  ULDC.64 UR4, c[0x0][0x620] ;  /* 0x0001880000047ab9 */ /* 0x000fe20000000a00 */
[----:B------:R-:W-:Y:S01]  /*60a0*/  IADD3 R11, P1, RZ, -R16, RZ ;  /* 0x80000010ff0b7210 */ /* 0x000fe20007f3e0ff */
[----:B------:R-:W-:Y:S01]  /*60b0*/  ULDC.64 UR6, c[0x0][0x640] ;  /* 0x0001900000067ab9 */ /* 0x000fe20000000a00 */
[----:B------:R-:W2:Y:S03]  /*60c0*/  LDC R21, c[0x0][0x148] ;  /* 0x00005200ff157b82 */ /* 0x000ea60000000800 */
[----:B------:R-:W-:Y:S01]  /*60d0*/  IMAD.X R4, RZ, RZ, ~R4, P1 ;  /* 0x000000ffff047224 */ /* 0x000fe200008e0e04 */
[----:B------:R-:W-:-:S03]  /*60e0*/  ISETP.NE.U32.AND P1, PT, RZ, UR6, PT ;  /* 0x00000006ff007c0c */ /* 0x000fc6000bf25070 */
[----:B------:R-:W-:Y:S01]  /*60f0*/  IMAD R10, R4, UR4, RZ ;  /* 0x00000004040a7c24 */ /* 0x000fe2000f8e02ff */
[----:B------:R-:W-:Y:S01]  /*6100*/  ISETP.NE.AND.EX P1, PT, RZ, UR7, PT, P1 ;  /* 0x00000007ff007c0c */ /* 0x000fe2000bf25310 */
[----:B------:R-:W-:Y:S01]  /*6110*/  IMAD.WIDE.U32 R4, R11, UR4, R2 ;  /* 0x000000040b047c25 */ /* 0x000fe2000f8e0002 */
[----:B------:R-:W-:-:S03]  /*6120*/  ULDC UR4, c[0x0][0x618] ;  /* 0x0001860000047ab9 */ /* 0x000fc60000000800 */
[----:B------:R-:W-:Y:S01]  /*6130*/  IMAD R11, R11, UR5, R10 ;  /* 0x000000050b0b7c24 */ /* 0x000fe2000f8e020a */
[----:B------:R-:W-:Y:S01]  /*6140*/  ULDC UR5, c[0x0][0x154] ;  /* 0x0000550000057ab9 */ /* 0x000fe20000000800 */
[----:B0-----:R-:W-:Y:S02]  /*6150*/  IMAD.MOV R10, RZ, RZ, -R20 ;  /* 0x000000ffff0a7224 */ /* 0x001fe400078e0a14 */
[----:B------:R-:W-:Y:S02]  /*6160*/  IMAD.IADD R5, R5, 0x1, R11 ;  /* 0x0000000105057824 */ /* 0x000fe400078e020b */
[----:B-1----:R-:W-:Y:S01]  /*6170*/  IMAD R17, R18, R10, R17 ;  /* 0x0000000a12117224 */ /* 0x002fe200078e0211 */
[----:B------:R-:W-:Y:S02]  /*6180*/  I2FP.F32.U32 R10, R6 ;  /* 0x00000006000a7245 */ /* 0x000fe40000201000 */
[--C-:B------:R-:W-:Y:S02]  /*6190*/  SHF.R.U64 R18, R4, UR4, R5.reuse ;  /* 0x0000000404127c19 */ /* 0x100fe40008001205 */
[----:B------:R-:W-:Y:S01]  /*61a0*/  SHF.R.U32.HI R5, RZ, UR4, R5 ;  /* 0x00000004ff057c19 */ /* 0x000fe20008011605 */
[----:B------:R-:W-:Y:S01]  /*61b0*/  FMUL R10, R10, UR5 ;  /* 0x000000050a0a7c20 */ /* 0x000fe20008400000 */
[----:B------:R-:W-:-:S02]  /*61c0*/  ULDC UR4, c[0x0][0x608] ;  /* 0x0001820000047ab9 */ /* 0x000fc40000000800 */
[--C-:B------:R-:W-:Y:S01]  /*61d0*/  SHF.R.U64 R20, R18, UR4, R5.reuse ;  /* 0x0000000412147c19 */ /* 0x100fe20008001205 */
[----:B------:R0:W1:Y:S01]  /*61e0*/  F2I.U32.TRUNC.NTZ R22, R10 ;  /* 0x0000000a00167305 */ /* 0x000062000020f000 */
[----:B------:R-:W-:Y:S01]  /*61f0*/  SHF.R.U32.HI R5, RZ, UR4, R5 ;  /* 0x00000004ff057c19 */ /* 0x000fe20008011605 */
[----:B------:R-:W-:-:S03]  /*6200*/  ULDC UR4, c[0x0][0x658] ;  /* 0x0001960000047ab9 */ /* 0x000fc60000000800 */
[--C-:B------:R-:W-:Y:S02]  /*6210*/  SHF.R.U64 R19, R20, UR4, R5.reuse ;  /* 0x0000000414137c19 */ /* 0x100fe40008001205 */
[----:B------:R-:W-:-:S03]  /*6220*/  SHF.R.U32.HI R23, RZ, UR4, R5 ;  /* 0x00000004ff177c19 */ /* 0x000fc60008011605 */
[----:B------:R-:W-:Y:S02]  /*6230*/  IMAD.MOV.U32 R4, RZ, RZ, R19 ;  /* 0x000000ffff047224 */ /* 0x000fe400078e0013 */
[----:B------:R-:W-:Y:S01]  /*6240*/  IMAD.MOV.U32 R5, RZ, RZ, R23 ;  /* 0x000000ffff057224 */ /* 0x000fe200078e0017 */
[----:B0-----:R-:W-:Y:S06]  /*6250*/  @!P1 BRA `(.L_x_118) ;  /* 0x0000000000289947 */ /* 0x001fec0003800000 */
        /* <DEDUP_REMOVED lines=10> */
.L_x_118:
[----:B------:R-:W-:Y:S01]  /*6300*/  ULDC UR4, c[0x0][0x648] ;  /* 0x0001920000047ab9 */ /* 0x000fe20000000800 */
[----:B-1----:R-:W-:Y:S01]  /*6310*/  IMAD.MOV R22, RZ, RZ, -R22 ;  /* 0x000000ffff167224 */ /* 0x002fe200078e0a16 */
[----:B------:R-:W-:Y:S01]  /*6320*/  SHF.R.U64 R5, R4, UR4, R5 ;  /* 0x0000000404057c19 */ /* 0x000fe20008001205 */
[----:B------:R-:W-:Y:S01]  /*6330*/  ULDC UR4, c[0x0][0x638] ;  /* 0x00018e0000047ab9 */ /* 0x000fe20000000800 */
[----:B------:R-:W-:Y:S01]  /*6340*/  LOP3.LUT R4, R20, UR17, RZ, 0xc0, !PT ;  /* 0x0000001114047c12 */ /* 0x000fe2000f8ec0ff */
[----:B--2---:R-:W-:Y:S01]  /*6350*/  @P4 IMAD R17, R21, R22, R6 ;  /* 0x0000001615114224 */ /* 0x004fe200078e0206 */
[----:B------:R-:W-:Y:S01]  /*6360*/  LOP3.LUT R18, R18, UR16, RZ, 0xc0, !PT ;  /* 0x0000001012127c12 */ /* 0x000fe2000f8ec0ff */
[----:B------:R-:W-:Y:S01]  /*6370*/  IMAD.MOV R6, RZ, RZ, -R5 ;  /* 0x000000ffff067224 */ /* 0x000fe200078e0a05 */
[----:B------:R-:W-:Y:S01]  /*6380*/  ULDC UR5, c[0x0][0x610] ;  /* 0x0001840000057ab9 */ /* 0x000fe20000000800 */
[----:B------:R-:W-:Y:S02]  /*6390*/  IMAD R4, R5, UR18, R4 ;  /* 0x0000001205047c24 */ /* 0x000fe4000f8e0204 */
[----:B------:R-:W-:Y:S01]  /*63a0*/  IMAD R19, R6, UR4, R19 ;  /* 0x0000000406137c24 */ /* 0x000fe2000f8e0213 */
[----:B------:R-:W-:Y:S01]  /*63b0*/  ULDC UR4, c[0x0][0x600] ;  /* 0x0001800000047ab9 */ /* 0x000fe20000000800 */
[----:B------:R-:W-:-:S02]  /*63c0*/  IMAD R17, R4, UR5, R17 ;  /* 0x0000000504117c24 */ /* 0x000fc4000f8e0211 */
[----:B------:R-:W-:Y:S02]  /*63d0*/  IMAD R6, R19, UR4, R18 ;  /* 0x0000000413067c24 */ /* 0x000fe4000f8e0212 */
[----:B------:R-:W-:Y:S02]  /*63e0*/  IMAD.MOV.U32 R10, RZ, RZ, 0x1 ;  /* 0x00000001ff0a7424 */ /* 0x000fe400078e00ff */
[----:B------:R-:W-:Y:S01]  /*63f0*/  IMAD.MOV.U32 R5, RZ, RZ, R16 ;  /* 0x000000ffff057224 */ /* 0x000fe200078e0010 */
[----:B------:R-:W-:Y:S02]  /*6400*/  SEL R4, R6, R17, !P4 ;  /* 0x0000001106047207 */ /* 0x000fe40006000000 */
[----:B------:R-:W-:-:S07]  /*6410*/  SEL R6, R17, R6, !P4 ;  /* 0x0000000611067207 */ /* 0x000fce0006000000 */
.L_x_116:
[----:B------:R-:W-:Y:S05]  /*6420*/  BSYNC B1 ;  /* 0x0000000000017941 */ /* 0x000fea0003800000 */
.L_x_115:
[----:B------:R-:W-:-:S13]  /*6430*/  LOP3.LUT P1, RZ, R10, 0xff, RZ, 0xc0, !PT ;  /* 0x000000ff0aff7812 */ /* 0x000fda000782c0ff */
[----:B------:R-:W-:Y:S05]  /*6440*/  @P1 BRA `(.L_x_119) ;  /* 0xfffffff400481947 */ /* 0x000fea000383ffff */
[----:B------:R-:W-:Y:S05]  /*6450*/  BSYNC B0 ;  /* 0x0000000000007941 */ /* 0x000fea0003800000 */
.L_x_107:
[----:B------:R-:W-:-:S03]  /*6460*/  UMOV UR4, 0xffffffff ;  /* 0xffffffff00047882 */ /* 0x000fc60000000000 */
[----:B------:R-:W-:Y:S05]  /*6470*/  BRA.DIV UR4, `(.L_x_120) ;  /* 0x0000000a04b47947 */ /* 0x000fea000b800000 */
[----:B------:R-:W-:-:S13]  /*6480*/  ELECT P0, URZ, PT ;  /* 0x00000000003f782f */ /* 0x000fda0003800000 */
.L_x_146:
[----:B------:R-:W-:Y:S04]  /*6490*/  BSSY B0, `(.L_x_121) ;  /* 0x0000085000007945 */ /* 0x000fe80003800000 */
[----:B------:R-:W-:Y:S05]  /*64a0*/  @!P0 BRA `(.L_x_122) ;  /* 0x00000008000c8947 */ /* 0x000fea0003800000 */
[----:B------:R-:W-:-:S04]  /*64b0*/  LOP3.LUT R7, R7, 0x2, RZ, 0xfc, !PT ;  /* 0x0000000207077812 */ /* 0x000fc800078efcff */
[----:B------:R-:W-:-:S13]  /*64c0*/  ISETP.NE.AND P0, PT, R7, 0x3, PT ;  /* 0x000000030700780c */ /* 0x000fda0003f05270 */
[----:B------:R-:W-:Y:S05]  /*64d0*/  @!P0 BRA `(.L_x_123) ;  /* 0x0000000000048947 */ /* 0x000fea0003800000 */
[----:B------:R-:W-:Y:S01]  /*64e0*/  BPT.TRAP 0x1 ;  /* 0x000000040000795c */ /* 0x000fe20000300000 */
.L_x_123:
[----:B------:R-:W0:Y:S01]  /*64f0*/  S2R R3, SR_CgaCtaId ;  /* 0x0000000000037919 */ /* 0x000e220000008800 */
[----:B------:R-:W-:Y:S02]  /*6500*/  MOV R0, 0x400 ;  /* 0x0000040000007802 */ /* 0x000fe40000000f00 */
[----:B------:R-:W-:Y:S02]  /*6510*/  SHF.L.U32 R2, R12, 0x1f, RZ ;  /* 0x0000001f0c027819 */ /* 0x000fe400000006ff */
[----:B0-----:R-:W-:-:S05]  /*6520*/  LEA R0, R3, R0, 0x18 ;  /* 0x0000000003007211 */ /* 0x001fca00078ec0ff */
[----:B------:R-:W-:-:S04]  /*6530*/  VIADD R0, R0, 0x70 ;  /* 0x0000007000007836 */ /* 0x000fc80000000000 */
[C---:B------:R-:W-:Y:S02]  /*6540*/  IMAD R5, R15.reuse, 0x8, R0 ;  /* 0x000000080f057824 */ /* 0x040fe400078e0200 */
[----:B------:R-:W-:Y:S02]  /*6550*/  VIADD R15, R15, 0x1 ;  /* 0x000000010f0f7836 */ /* 0x000fe40000000000 */
[----:B------:R-:W0:Y:S03]  /*6560*/  SYNCS.PHASECHK.TRANS64.TRYWAIT P0, [R5+URZ], R2 ;  /* 0x00000002050075a7 */ /* 0x000e26000800017f */
[----:B------:R-:W-:-:S04]  /*6570*/  ISETP.NE.AND P1, PT, R15, 0xe, PT ;  /* 0x0000000e0f00780c */ /* 0x000fc80003f25270 */
[----:B------:R-:W-:Y:S02]  /*6580*/  SEL R3, RZ, 0x1, P1 ;  /* 0x00000001ff037807 */ /* 0x000fe40000800000 */
[----:B------:R-:W-:Y:S02]  /*6590*/  SEL R15, R15, RZ, P1 ;  /* 0x000000ff0f0f7207 */ /* 0x000fe40000800000 */
[----:B------:R-:W-:-:S03]  /*65a0*/  LOP3.LUT R12, R12, R3, RZ, 0x3c, !PT ;  /* 0x000000030c0c7212 */ /* 0x000fc600078e3cff */
[----:B------:R-:W-:Y:S01]  /*65b0*/  IMAD R7, R15, 0x8, R0 ;  /* 0x000000080f077824 */ /* 0x000fe200078e0200 */
[----:B------:R-:W-:Y:S01]  /*65c0*/  SHF.L.U32 R4, R12, 0x1f, RZ ;  /* 0x0000001f0c047819 */ /* 0x000fe200000006ff */
[----:B0-----:R-:W-:Y:S06]  /*65d0*/  @!P0 BRA `(.L_x_124) ;  /* 0x0000000800808947 */ /* 0x001fec0003800000 */
.L_x_147:
[----:B------:R-:W1:Y:S01]  /*65e0*/  SYNCS.PHASECHK.TRANS64.TRYWAIT P0, [R7+URZ], R4 ;  /* 0x00000004070075a7 */ /* 0x000e62000800017f */
[----:B0-----:R-:W-:-:S05]  /*65f0*/  VIADD R2, R15, 0x1 ;  /* 0x000000010f027836 */ /* 0x001fca0000000000 */
[----:B------:R-:W-:-:S04]  /*6600*/  ISETP.NE.AND P1, PT, R2, 0xe, PT ;  /* 0x0000000e0200780c */ /* 0x000fc80003f25270 */
[----:B------:R-:W-:Y:S02]  /*6610*/  SEL R3, RZ, 0x1, P1 ;  /* 0x00000001ff037807 */ /* 0x000fe40000800000 */
[----:B------:R-:W-:Y:S02]  /*6620*/  SEL R9, R2, RZ, P1 ;  /* 0x000000ff02097207 */ /* 0x000fe40000800000 */
[----:B------:R-:W-:-:S03]  /*6630*/  LOP3.LUT R12, R12, R3, RZ, 0x3c, !PT ;  /* 0x000000030c0c7212 */ /* 0x000fc600078e3cff */
[----:B------:R-:W-:Y:S01]  /*6640*/  IMAD R6, R9, 0x8, R0 ;  /* 0x0000000809067824 */ /* 0x000fe200078e0200 */
[----:B------:R-:W-:Y:S01]  /*6650*/  SHF.L.U32 R5, R12, 0x1f, RZ ;  /* 0x0000001f0c057819 */ /* 0x000fe200000006ff */
[----:B-1----:R-:W-:Y:S06]  /*6660*/  @!P0 BRA `(.L_x_125) ;  /* 0x0000000800708947 */ /* 0x002fec0003800000 */
.L_x_148:
[----:B------:R-:W1:Y:S01]  /*6670*/  SYNCS.PHASECHK.TRANS64.TRYWAIT P0, [R6+URZ], R5 ;  /* 0x00000005060075a7 */ /* 0x000e62000800017f */
[----:B------:R-:W-:-:S05]  /*6680*/  VIADD R2, R9, 0x1 ;  /* 0x0000000109027836 */ /* 0x000fca0000000000 */
[----:B------:R-:W-:-:S04]  /*6690*/  ISETP.NE.AND P1, PT, R2, 0xe, PT ;  /* 0x0000000e0200780c */ /* 0x000fc80003f25270 */
[----:B------:R-:W-:Y:S02]  /*66a0*/  SEL R3, RZ, 0x1, P1 ;  /* 0x00000001ff037807 */ /* 0x000fe40000800000 */
[----:B0-----:R-:W-:Y:S02]  /*66b0*/  SEL R7, R2, RZ, P1 ;  /* 0x000000ff02077207 */ /* 0x001fe40000800000 */
[----:B------:R-:W-:-:S03]  /*66c0*/  LOP3.LUT R12, R12, R3, RZ, 0x3c, !PT ;  /* 0x000000030c0c7212 */ /* 0x000fc600078e3cff */
[----:B------:R-:W-:Y:S01]  /*66d0*/  IMAD R9, R7, 0x8, R0 ;  /* 0x0000000807097824 */ /* 0x000fe200078e0200 */
[----:B------:R-:W-:Y:S01]  /*66e0*/  SHF.L.U32 R4, R12, 0x1f, RZ ;  /* 0x0000001f0c047819 */ /* 0x000fe200000006ff */
[----:B-1----:R-:W-:Y:S06]  /*66f0*/  @!P0 BRA `(.L_x_126) ;  /* 0x0000000800608947 */ /* 0x002fec0003800000 */
.L_x_149:
[----:B------:R-:W1:Y:S01]  /*6700*/  SYNCS.PHASECHK.TRANS64.TRYWAIT P0, [R9+URZ], R4 ;  /* 0x00000004090075a7 */ /* 0x000e62000800017f */
[----:B------:R-:W-:-:S05]  /*6710*/  VIADD R2, R7, 0x1 ;  /* 0x0000000107027836 */ /* 0x000fca0000000000 */
[----:B------:R-:W-:-:S04]  /*6720*/  ISETP.NE.AND P1, PT, R2, 0xe, PT ;  /* 0x0000000e0200780c */ /* 0x000fc80003f25270 */
[----:B------:R-:W-:Y:S02]  /*6730*/  SEL R3, RZ, 0x1, P1 ;  /* 0x00000001ff037807 */ /* 0x000fe40000800000 */
[----:B------:R-:W-:Y:S02]  /*6740*/  SEL R7, R2, RZ, P1 ;  /* 0x000000ff02077207 */ /* 0x000fe40000800000 */
[----:B------:R-:W-:-:S03]  /*6750*/  LOP3.LUT R12, R12, R3, RZ, 0x3c, !PT ;  /* 0x000000030c0c7212 */ /* 0x000fc600078e3cff */
[----:B0-----:R-:W-:Y:S01]  /*6760*/  IMAD R6, R7, 0x8, R0 ;  /* 0x0000000807067824 */ /* 0x001fe200078e0200 */
[----:B------:R-:W-:Y:S01]  /*6770*/  SHF.L.U32 R5, R12, 0x1f, RZ ;  /* 0x0000001f0c057819 */ /* 0x000fe200000006ff */
[----:B-1----:R-:W-:Y:S06]  /*6780*/  @!P0 BRA `(.L_x_127) ;  /* 0x0000000800508947 */ /* 0x002fec0003800000 */
.L_x_150:
        /* <DEDUP_REMOVED lines=9> */
.L_x_151:
        /* <DEDUP_REMOVED lines=9> */
.L_x_152:
        /* <DEDUP_REMOVED lines=9> */
.L_x_153:
        /* <DEDUP_REMOVED lines=9> */
.L_x_154:
        /* <DEDUP_REMOVED lines=9> */
.L_x_155:
        /* <DEDUP_REMOVED lines=9> */
.L_x_156:
        /* <DEDUP_REMOVED lines=9> */
.L_x_157:
        /* <DEDUP_REMOVED lines=9> */
.L_x_158:
[----:B------:R-:W1:Y:S01]  /*6c10*/  SYNCS.PHASECHK.TRANS64.TRYWAIT P0, [R6+URZ], R5 ;  /* 0x00000005060075a7 */ /* 0x000e62000800017f */
[----:B------:R-:W-:-:S05]  /*6c20*/  VIADD R2, R7, 0x1 ;  /* 0x0000000107027836 */ /* 0x000fca0000000000 */
[----:B------:R-:W-:-:S04]  /*6c30*/  ISETP.NE.AND P1, PT, R2, 0xe, PT ;  /* 0x0000000e0200780c */ /* 0x000fc80003f25270 */
[----:B0-----:R-:W-:Y:S02]  /*6c40*/  SEL R4, RZ, 0x1, P1 ;  /* 0x00000001ff047807 */ /* 0x001fe40000800000 */
[----:B------:R-:W-:Y:S02]  /*6c50*/  SEL R3, R2, RZ, P1 ;  /* 0x000000ff02037207 */ /* 0x000fe40000800000 */
[----:B------:R-:W-:Y:S01]  /*6c60*/  LOP3.LUT R4, R11, R4, RZ, 0x3c, !PT ;  /* 0x000000040b047212 */ /* 0x000fe200078e3cff */
[----:B-1----:R-:W-:Y:S06]  /*6c70*/  @!P0 BRA `(.L_x_136) ;  /* 0x0000000400c88947 */ /* 0x002fec0003800000 */
.L_x_159:
[----:B------:R-:W-:Y:S01]  /*6c80*/  IMAD R3, R3, 0x8, R0 ;  /* 0x0000000803037824 */ /* 0x000fe200078e0200 */
[----:B------:R-:W-:-:S07]  /*6c90*/  SHF.L.U32 R0, R4, 0x1f, RZ ;  /* 0x0000001f04007819 */ /* 0x000fce00000006ff */
.L_x_137:
[----:B-1----:R1:W2:Y:S02]  /*6ca0*/  SYNCS.PHASECHK.TRANS64.TRYWAIT P0, [R3+URZ], R0 ;  /* 0x00000000030075a7 */ /* 0x0022a4000800017f */
[----:B--2---:R-:W-:Y:S05]  /*6cb0*/  @!P0 NANOSLEEP.SYNCS 0x989680 ;  /* 0x009896800000895d */ /* 0x004fea0003900000 */
[----:B------:R-:W2:Y:S02]  /*6cc0*/  @!P0 SYNCS.PHASECHK.TRANS64 P0, [R3+URZ], R0 ;  /* 0x00000000030085a7 */ /* 0x000ea4000800007f */
[----:B--2---:R-:W-:Y:S05]  /*6cd0*/  @!P0 BRA `(.L_x_137) ;  /* 0xfffffffc00f08947 */ /* 0x004fea000383ffff */
.L_x_122:
[----:B------:R-:W-:Y:S05]  /*6ce0*/  BSYNC B0 ;  /* 0x0000000000007941 */ /* 0x000fea0003800000 */
.L_x_121:
[----:B------:R-:W-:Y:S05]  /*6cf0*/  EXIT ;  /* 0x000000000000794d */ /* 0x000fea0003800000 */
.L_x_16:
[----:B0-----:R-:W-:-:S04]  /*6d00*/  IMAD.U32 R15, RZ, RZ, UR11 ;  /* 0x0000000bff0f7e24 */ /* 0x001fc8000f8e00ff */
[----:B------:R0:W1:Y:S03]  /*6d10*/  SYNCS.PHASECHK.TRANS64.TRYWAIT P0, [R15+URZ+-0x8], R14 ;  /* 0xfffff80e0f0075a7 */ /* 0x000066000800017f */
[----:B-1----:R-:W-:Y:S05]  /*6d20*/  @!P0 NANOSLEEP.SYNCS 0x989680 ;  /* 0x009896800000895d */ /* 0x002fea0003900000 */
[----:B------:R-:W1:Y:S02]  /*6d30*/  @!P0 SYNCS.PHASECHK.TRANS64 P0, [R15+URZ+-0x8], R14 ;  /* 0xfffff80e0f0085a7 */ /* 0x000e64000800007f */
[----:B-1----:R-:W-:Y:S05]  /*6d40*/  @!P0 BRA `(.L_x_16) ;  /* 0xfffffffc00ec8947 */ /* 0x002fea000383ffff */
[----:B------:R-:W-:Y:S05]  /*6d50*/  BRA `(.L_x_138) ;  /* 0xffffffa8003c7947 */ /* 0x000fea000383ffff */
.L_x_21:
[----:B-1----:R-:W-:-:S04]  /*6d60*/  IMAD.U32 R15, RZ, RZ, UR6 ;  /* 0x00000006ff0f7e24 */ /* 0x002fc8000f8e00ff */
[----:B------:R1:W2:Y:S03]  /*6d70*/  SYNCS.PHASECHK.TRANS64.TRYWAIT P0, [R15+URZ], R14 ;  /* 0x0000000e0f0075a7 */ /* 0x0002a6000800017f */
[----:B--2---:R-:W-:Y:S05]  /*6d80*/  @!P0 NANOSLEEP.SYNCS 0x989680 ;  /* 0x009896800000895d */ /* 0x004fea0003900000 */
[----:B------:R-:W2:Y:S02]  /*6d90*/  @!P0 SYNCS.PHASECHK.TRANS64 P0, [R15+URZ], R14 ;  /* 0x0000000e0f0085a7 */ /* 0x000ea4000800007f */
[----:B--2---:R-:W-:Y:S05]  /*6da0*/  @!P0 BRA `(.L_x_21) ;  /* 0xfffffffc00ec8947 */ /* 0x004fea000383ffff */
[----:B------:R-:W-:Y:S05]  /*6db0*/  BRA `(.L_x_20) ;  /* 0xffffffa800e47947 */ /* 0x000fea000383ffff */
.L_x_27:
[----:B-1----:R-:W-:-:S04]  /*6dc0*/  IMAD.U32 R16, RZ, RZ, UR16 ;  /* 0x00000010ff107e24 */ /* 0x002fc8000f8e00ff */
[----:B------:R1:W2:Y:S03]  /*6dd0*/  SYNCS.PHASECHK.TRANS64.TRYWAIT P0, [R16+URZ], R15 ;  /* 0x0000000f100075a7 */ /* 0x0002a6000800017f */
[----:B--2---:R-:W-:Y:S05]  /*6de0*/  @!P0 NANOSLEEP.SYNCS 0x989680 ;  /* 0x009896800000895d */ /* 0x004fea0003900000 */
[----:B------:R-:W2:Y:S02]  /*6df0*/  @!P0 SYNCS.PHASECHK.TRANS64 P0, [R16+URZ], R15 ;  /* 0x0000000f100085a7 */ /* 0x000ea4000800007f */
[----:B--2---:R-:W-:Y:S05]  /*6e00*/  @!P0 BRA `(.L_x_27) ;  /* 0xfffffffc00ec8947 */ /* 0x004fea000383ffff */
[----:B------:R-:W-:Y:S05]  /*6e10*/  BRA `(.L_x_26) ;  /* 0xffffffb000687947 */ /* 0x000fea000383ffff */
.L_x_35:
[----:B0-----:R-:W-:-:S04]  /*6e20*/  IMAD.U32 R15, RZ, RZ, UR11 ;  /* 0x0000000bff0f7e24 */ /* 0x001fc8000f8e00ff */
[----:B------:R0:W1:Y:S03]  /*6e30*/  SYNCS.PHASECHK.TRANS64.TRYWAIT P0, [R15+URZ+0x8], R14 ;  /* 0x0000080e0f0075a7 */ /* 0x000066000800017f */
[----:B-1----:R-:W-:Y:S05]  /*6e40*/  @!P0 NANOSLEEP.SYNCS 0x989680 ;  /* 0x009896800000895d */ /* 0x002fea0003900000 */
[----:B------:R-:W1:Y:S02]  /*6e50*/  @!P0 SYNCS.PHASECHK.TRANS64 P0, [R15+URZ+0x8], R14 ;  /* 0x0000080e0f0085a7 */ /* 0x000e64000800007f */
[----:B-1----:R-:W-:Y:S05]  /*6e60*/  @!P0 BRA `(.L_x_35) ;  /* 0xfffffffc00ec8947 */ /* 0x002fea000383ffff */
[----:B------:R-:W-:Y:S05]  /*6e70*/  BRA `(.L_x_139) ;  /* 0xffffffb800d87947 */ /* 0x000fea000383ffff */
.L_x_108:
[----:B------:R-:W-:Y:S01]  /*6e80*/  BSSY B1, `(.L_x_140) ;  /* 0x0000006000017945 */ /* 0x000fe20003800000 */
[----:B------:R-:W-:-:S07]  /*6e90*/  IMAD.MOV.U32 R10, RZ, RZ, -0x1 ;  /* 0xffffffffff0a7424 */ /* 0x000fce00078e00ff */
[----:B------:R-:W-:Y:S05]  /*6ea0*/  WARPSYNC.COLLECTIVE R10, `(.L_x_141) ;  /* 0x000000000a0c7348 */ /* 0x000fea0003c00000 */
[----:B------:R-:W-:Y:S02]  /*6eb0*/  ELECT P1, UR62, PT ;  /* 0x00000000003e782f */ /* 0x000fe40003820000 */
[----:B------:R-:W-:Y:S01]  /*6ec0*/  MOV R10, UR62 ;  /* 0x0000003e000a7c02 */ /* 0x000fe20008000f00 */
[----:B------:R-:W-:Y:S10]  /*6ed0*/  ENDCOLLECTIVE ;  /* 0x000000000000791b */ /* 0x000ff40003800000 */
.L_x_141:
[----:B------:R-:W-:Y:S05]  /*6ee0*/  BSYNC B1 ;  /* 0x0000000000017941 */ /* 0x000fea0003800000 */
.L_x_140:
[----:B------:R-:W-:Y:S05]  /*6ef0*/  BRA `(.L_x_142) ;  /* 0xffffffe800a87947 */ /* 0x000fea000383ffff */
.L_x_111:
[----:B-1----:R1:W2:Y:S02]  /*6f00*/  SYNCS.PHASECHK.TRANS64.TRYWAIT P1, [R19+URZ+0x70], R10 ;  /* 0x0000700a130075a7 */ /* 0x0022a4000802017f */
[----:B--2---:R-:W-:Y:S05]  /*6f10*/  @!P1 NANOSLEEP.SYNCS 0x989680 ;  /* 0x009896800000995d */ /* 0x004fea0003900000 */
[----:B------:R-:W2:Y:S02]  /*6f20*/  @!P1 SYNCS.PHASECHK.TRANS64 P1, [R19+URZ+0x70], R10 ;  /* 0x0000700a130095a7 */ /* 0x000ea4000802007f */
[----:B--2---:R-:W-:Y:S05]  /*6f30*/  @!P1 BRA `(.L_x_111) ;  /* 0xfffffffc00f09947 */ /* 0x004fea000383ffff */
[----:B------:R-:W-:Y:S05]  /*6f40*/  BRA `(.L_x_143) ;  /* 0xffffffe800dc7947 */ /* 0x000fea000383ffff */
.L_x_120:
[----:B------:R-:W-:Y:S01]  /*6f50*/  BSSY B0, `(.L_x_144) ;  /* 0x0000006000007945 */ /* 0x000fe20003800000 */
[----:B------:R-:W-:-:S07]  /*6f60*/  IMAD.MOV.U32 R10, RZ, RZ, -0x1 ;  /* 0xffffffffff0a7424 */ /* 0x000fce00078e00ff */
[----:B------:R-:W-:Y:S05]  /*6f70*/  WARPSYNC.COLLECTIVE R10, `(.L_x_145) ;  /* 0x000000000a0c7348 */ /* 0x000fea0003c00000 */
[----:B------:R-:W-:Y:S02]  /*6f80*/  ELECT P1, UR62, PT ;  /* 0x00000000003e782f */ /* 0x000fe40003820000 */
[----:B------:R-:W-:Y:S01]  /*6f90*/  MOV R10, UR62 ;  /* 0x0000003e000a7c02 */ /* 0x000fe20008000f00 */
[----:B------:R-:W-:Y:S10]  /*6fa0*/  ENDCOLLECTIVE ;  /* 0x000000000000791b */ /* 0x000ff40003800000 */
.L_x_145:
[----:B------:R-:W-:Y:S05]  /*6fb0*/  BSYNC B0 ;  /* 0x0000000000007941 */ /* 0x000fea0003800000 */
.L_x_144:
[----:B------:R-:W-:Y:S01]  /*6fc0*/  PLOP3.LUT P0, PT, P1, PT, PT, 0x80, 0x0 ;  /* 0x000000000000781c */ /* 0x000fe20000f0f070 */
[----:B------:R-:W-:-:S12]  /*6fd0*/  BRA `(.L_x_146) ;  /* 0xfffffff4002c7947 */ /* 0x000fd8000383ffff */
.L_x_124:
[----:B0-----:R0:W1:Y:S02]  /*6fe0*/  SYNCS.PHASECHK.TRANS64.TRYWAIT P0, [R5+URZ], R2 ;  /* 0x00000002050075a7 */ /* 0x001064000800017f */
[----:B-1----:R-:W-:Y:S05]  /*6ff0*/  @!P0 NANOSLEEP.SYNCS 0x989680 ;  /* 0x009896800000895d */ /* 0x002fea0003900000 */
[----:B------:R-:W1:Y:S02]  /*7000*/  @!P0 SYNCS.PHASECHK.TRANS64 P0, [R5+URZ], R2 ;  /* 0x00000002050085a7 */ /* 0x000e64000800007f */
[----:B-1----:R-:W-:Y:S05]  /*7010*/  @!P0 BRA `(.L_x_124) ;  /* 0xfffffffc00f08947 */ /* 0x002fea000383ffff */
[----:B------:R-:W-:Y:S05]  /*7020*/  BRA `(.L_x_147) ;  /* 0xfffffff4006c7947 */ /* 0x000fea000383ffff */
.L_x_125:
[----:B0-----:R0:W1:Y:S02]  /*7030*/  SYNCS.PHASECHK.TRANS64.TRYWAIT P0, [R7+URZ], R4 ;  /* 0x00000004070075a7 */ /* 0x001064000800017f */
[----:B-1----:R-:W-:Y:S05]  /*7040*/  @!P0 NANOSLEEP.SYNCS 0x989680 ;  /* 0x009896800000895d */ /* 0x002fea0003900000 */
[----:B------:R-:W1:Y:S02]  /*7050*/  @!P0 SYNCS.PHASECHK.TRANS64 P0, [R7+URZ], R4 ;  /* 0x00000004070085a7 */ /* 0x000e64000800007f */
[----:B-1----:R-:W-:Y:S05]  /*7060*/  @!P0 BRA `(.L_x_125) ;  /* 0xfffffffc00f08947 */ /* 0x002fea000383ffff */
[----:B------:R-:W-:Y:S05]  /*7070*/  BRA `(.L_x_148) ;  /* 0xfffffff4007c7947 */ /* 0x000fea000383ffff */
.L_x_126:
[----:B0-----:R0:W1:Y:S02]  /*7080*/  SYNCS.PHASECHK.TRANS64.TRYWAIT P0, [R6+URZ], R5 ;  /* 0x00000005060075a7 */ /* 0x001064000800017f */
[----:B-1----:R-:W-:Y:S05]  /*7090*/  @!P0 NANOSLEEP.SYNCS 0x989680 ;  /* 0x009896800000895d */ /* 0x002fea0003900000 */
[----:B------:R-:W1:Y:S02]  /*70a0*/  @!P0 SYNCS.PHASECHK.TRANS64 P0, [R6+URZ], R5 ;  /* 0x00000005060085a7 */ /* 0x000e64000800007f */
[----:B-1----:R-:W-:Y:S05]  /*70b0*/  @!P0 BRA `(.L_x_126) ;  /* 0xfffffffc00f08947 */ /* 0x002fea000383ffff */
[----:B------:R-:W-:Y:S05]  /*70c0*/  BRA `(.L_x_149) ;  /* 0xfffffff4008c7947 */ /* 0x000fea000383ffff */
.L_x_127:
[----:B0-----:R0:W1:Y:S02]  /*70d0*/  SYNCS.PHASECHK.TRANS64.TRYWAIT P0, [R9+URZ], R4 ;  /* 0x00000004090075a7 */ /* 0x001064000800017f */
[----:B-1----:R-:W-:Y:S05]  /*70e0*/  @!P0 NANOSLEEP.SYNCS 0x989680 ;  /* 0x009896800000895d */ /* 0x002fea0003900000 */
[----:B------:R-:W1:Y:S02]  /*70f0*/  @!P0 SYNCS.PHASECHK.TRANS64 P0, [R9+URZ], R4 ;  /* 0x00000004090085a7 */ /* 0x000e64000800007f */
[----:B-1----:R-:W-:Y:S05]  /*7100*/  @!P0 BRA `(.L_x_127) ;  /* 0xfffffffc00f08947 */ /* 0x002fea000383ffff */
[----:B------:R-:W-:Y:S05]  /*7110*/  BRA `(.L_x_150) ;  /* 0xfffffff4009c7947 */ /* 0x000fea000383ffff */
.L_x_128:
[----:B0-----:R0:W1:Y:S02]  /*7120*/  SYNCS.PHASECHK.TRANS64.TRYWAIT P0, [R6+URZ], R5 ;  /* 0x00000005060075a7 */ /* 0x001064000800017f */
[----:B-1----:R-:W-:Y:S05]  /*7130*/  @!P0 NANOSLEEP.SYNCS 0x989680 ;  /* 0x009896800000895d */ /* 0x002fea0003900000 */
[----:B------:R-:W1:Y:S02]  /*7140*/  @!P0 SYNCS.PHASECHK.TRANS64 P0, [R6+URZ], R5 ;  /* 0x00000005060085a7 */ /* 0x000e64000800007f */
[----:B-1----:R-:W-:Y:S05]  /*7150*/  @!P0 BRA `(.L_x_128) ;  /* 0xfffffffc00f08947 */ /* 0x002fea000383ffff */
[----:B------:R-:W-:Y:S05]  /*7160*/  BRA `(.L_x_151) ;  /* 0xfffffff400ac7947 */ /* 0x000fea000383ffff */
.L_x_129:
[----:B0-----:R0:W1:Y:S02]  /*7170*/  SYNCS.PHASECHK.TRANS64.TRYWAIT P0, [R9+URZ], R4 ;  /* 0x00000004090075a7 */ /* 0x001064000800017f */
[----:B-1----:R-:W-:Y:S05]  /*7180*/  @!P0 NANOSLEEP.SYNCS 0x989680 ;  /* 0x009896800000895d */ /* 0x002fea0003900000 */
[----:B------:R-:W1:Y:S02]  /*7190*/  @!P0 SYNCS.PHASECHK.TRANS64 P0, [R9+URZ], R4 ;  /* 0x00000004090085a7 */ /* 0x000e64000800007f */
[----:B-1----:R-:W-:Y:S05]  /*71a0*/  @!P0 BRA `(.L_x_129) ;  /* 0xfffffffc00f08947 */ /* 0x002fea000383ffff */
[----:B------:R-:W-:Y:S05]  /*71b0*/  BRA `(.L_x_152) ;  /* 0xfffffff400bc7947 */ /* 0x000fea000383ffff */
.L_x_130:
[----:B0-----:R0:W1:Y:S02]  /*71c0*/  SYNCS.PHASECHK.TRANS64.TRYWAIT P0, [R6+URZ], R5 ;  /* 0x00000005060075a7 */ /* 0x001064000800017f */
[----:B-1----:R-:W-:Y:S05]  /*71d0*/  @!P0 NANOSLEEP.SYNCS 0x989680 ;  /* 0x009896800000895d */ /* 0x002fea0003900000 */
[----:B------:R-:W1:Y:S02]  /*71e0*/  @!P0 SYNCS.PHASECHK.TRANS64 P0, [R6+URZ], R5 ;  /* 0x00000005060085a7 */ /* 0x000e64000800007f */
[----:B-1----:R-:W-:Y:S05]  /*71f0*/  @!P0 BRA `(.L_x_130) ;  /* 0xfffffffc00f08947 */ /* 0x002fea000383ffff */
[----:B------:R-:W-:Y:S05]  /*7200*/  BRA `(.L_x_153) ;  /* 0xfffffff400cc7947 */ /* 0x000fea000383ffff */
.L_x_131:
[----:B0-----:R0:W1:Y:S02]  /*7210*/  SYNCS.PHASECHK.TRANS64.TRYWAIT P0, [R9+URZ], R4 ;  /* 0x00000004090075a7 */ /* 0x001064000800017f */
[----:B-1----:R-:W-:Y:S05]  /*7220*/  @!P0 NANOSLEEP.SYNCS 0x989680 ;  /* 0x009896800000895d */ /* 0x002fea0003900000 */
[----:B------:R-:W1:Y:S02]  /*7230*/  @!P0 SYNCS.PHASECHK.TRANS64 P0, [R9+URZ], R4 ;  /* 0x00000004090085a7 */ /* 0x000e64000800007f */
[----:B-1----:R-:W-:Y:S05]  /*7240*/  @!P0 BRA `(.L_x_131) ;  /* 0xfffffffc00f08947 */ /* 0x002fea000383ffff */
[----:B------:R-:W-:Y:S05]  /*7250*/  BRA `(.L_x_154) ;  /* 0xfffffff400dc7947 */ /* 0x000fea000383ffff */
.L_x_132:
[----:B0-----:R0:W1:Y:S02]  /*7260*/  SYNCS.PHASECHK.TRANS64.TRYWAIT P0, [R6+URZ], R5 ;  /* 0x00000005060075a7 */ /* 0x001064000800017f */
[----:B-1----:R-:W-:Y:S05]  /*7270*/  @!P0 NANOSLEEP.SYNCS 0x989680 ;  /* 0x009896800000895d */ /* 0x002fea0003900000 */
[----:B------:R-:W1:Y:S02]  /*7280*/  @!P0 SYNCS.PHASECHK.TRANS64 P0, [R6+URZ], R5 ;  /* 0x00000005060085a7 */ /* 0x000e64000800007f */
[----:B-1----:R-:W-:Y:S05]  /*7290*/  @!P0 BRA `(.L_x_132) ;  /* 0xfffffffc00f08947 */ /* 0x002fea000383ffff */
[----:B------:R-:W-:Y:S05]  /*72a0*/  BRA `(.L_x_155) ;  /* 0xfffffff400ec7947 */ /* 0x000fea000383ffff */
.L_x_133:
[----:B0-----:R0:W1:Y:S02]  /*72b0*/  SYNCS.PHASECHK.TRANS64.TRYWAIT P0, [R9+URZ], R4 ;  /* 0x00000004090075a7 */ /* 0x001064000800017f */
[----:B-1----:R-:W-:Y:S05]  /*72c0*/  @!P0 NANOSLEEP.SYNCS 0x989680 ;  /* 0x009896800000895d */ /* 0x002fea0003900000 */
[----:B------:R-:W1:Y:S02]  /*72d0*/  @!P0 SYNCS.PHASECHK.TRANS64 P0, [R9+URZ], R4 ;  /* 0x00000004090085a7 */ /* 0x000e64000800007f */
[----:B-1----:R-:W-:Y:S05]  /*72e0*/  @!P0 BRA `(.L_x_133) ;  /* 0xfffffffc00f08947 */ /* 0x002fea000383ffff */
[----:B------:R-:W-:Y:S05]  /*72f0*/  BRA `(.L_x_156) ;  /* 0xfffffff400fc7947 */ /* 0x000fea000383ffff */
.L_x_134:
[----:B0-----:R0:W1:Y:S02]  /*7300*/  SYNCS.PHASECHK.TRANS64.TRYWAIT P0, [R6+URZ], R5 ;  /* 0x00000005060075a7 */ /* 0x001064000800017f */
[----:B-1----:R-:W-:Y:S05]  /*7310*/  @!P0 NANOSLEEP.SYNCS 0x989680 ;  /* 0x009896800000895d */ /* 0x002fea0003900000 */
[----:B------:R-:W1:Y:S02]  /*7320*/  @!P0 SYNCS.PHASECHK.TRANS64 P0, [R6+URZ], R5 ;  /* 0x00000005060085a7 */ /* 0x000e64000800007f */
[----:B-1----:R-:W-:Y:S05]  /*7330*/  @!P0 BRA `(.L_x_134) ;  /* 0xfffffffc00f08947 */ /* 0x002fea000383ffff */
[----:B------:R-:W-:Y:S05]  /*7340*/  BRA `(.L_x_157) ;  /* 0xfffffff8000c7947 */ /* 0x000fea000383ffff */
.L_x_135:
[----:B0-----:R0:W1:Y:S02]  /*7350*/  SYNCS.PHASECHK.TRANS64.TRYWAIT P0, [R9+URZ], R4 ;  /* 0x00000004090075a7 */ /* 0x001064000800017f */
[----:B-1----:R-:W-:Y:S05]  /*7360*/  @!P0 NANOSLEEP.SYNCS 0x989680 ;  /* 0x009896800000895d */ /* 0x002fea0003900000 */
[----:B------:R-:W1:Y:S02]  /*7370*/  @!P0 SYNCS.PHASECHK.TRANS64 P0, [R9+URZ], R4 ;  /* 0x00000004090085a7 */ /* 0x000e64000800007f */
[----:B-1----:R-:W-:Y:S05]  /*7380*/  @!P0 BRA `(.L_x_135) ;  /* 0xfffffffc00f08947 */ /* 0x002fea000383ffff */
[----:B------:R-:W-:Y:S05]  /*7390*/  BRA `(.L_x_158) ;  /* 0xfffffff8001c7947 */ /* 0x000fea000383ffff */
.L_x_136:
[----:B0-----:R0:W1:Y:S02]  /*73a0*/  SYNCS.PHASECHK.TRANS64.TRYWAIT P0, [R6+URZ], R5 ;  /* 0x00000005060075a7 */ /* 0x001064000800017f */
[----:B-1----:R-:W-:Y:S05]  /*73b0*/  @!P0 NANOSLEEP.SYNCS 0x989680 ;  /* 0x009896800000895d */ /* 0x002fea0003900000 */
[----:B------:R-:W1:Y:S02]  /*73c0*/  @!P0 SYNCS.PHASECHK.TRANS64 P0, [R6+URZ], R5 ;  /* 0x00000005060085a7 */ /* 0x000e64000800007f */
[----:B-1----:R-:W-:Y:S05]  /*73d0*/  @!P0 BRA `(.L_x_136) ;  /* 0xfffffffc00f08947 */ /* 0x002fea000383ffff */
[----:B------:R-:W-:Y:S05]  /*73e0*/  BRA `(.L_x_159) ;  /* 0xfffffff800247947 */ /* 0x000fea000383ffff */
.L_x_160:
[----:B------:R-:W-:-:S00]  /*73f0*/  BRA `(.L_x_160) ;  /* 0xfffffffc00fc7947 */ /* 0x000fc0000383ffff */
[----:B------:R-:W-:-:S00]  /*7400*/  NOP ;  /* 0x0000000000007918 */ /* 0x000fc00000000000 */
[----:B------:R-:W-:-:S00]  /*7410*/  NOP ;  /* 0x0000000000007918 */ /* 0x000fc00000000000 */
[----:B------:R-:W-:-:S00]  /*7420*/  NOP ;  /* 0x0000000000007918 */ /* 0x000fc00000000000 */
[----:B------:R-:W-:-:S00]  /*7430*/  NOP ;  /* 0x0000000000007918 */ /* 0x000fc00000000000 */
[----:B------:R-:W-:-:S00]  /*7440*/  NOP ;  /* 0x0000000000007918 */ /* 0x000fc00000000000 */
[----:B------:R-:W-:-:S00]  /*7450*/  NOP ;  /* 0x0000000000007918 */ /* 0x000fc00000000000 */
[----:B------:R-:W-:-:S00]  /*7460*/  NOP ;  /* 0x0000000000007918 */ /* 0x000fc00000000000 */
[----:B------:R-:W-:-:S00]  /*7470*/  NOP ;  /* 0x0000000000007918 */ /* 0x000fc00000000000 */
.L_x_161:


//--------------------- .nv.shared._ZN7cutlass13device_kernelINS_4gemm6kernel13GemmUniversalIN4cute5tupleIJiiiiEEENS1_10collective13CollectiveMmaINS1_37MainloopSm90TmaGmmaWarpSpecializedFP8ILi14ENS5_IJNS4_1CILi1EEESB_SB_EEENS1_32KernelTmaWarpSpecializedPingpongEEENS5_IJNSA_ILi64EEESF_NSA_ILi128EEEEEENS_12float_e5m2_tENS5_IJlSB_lEEESI_SJ_NS4_8TiledMMAINS4_8MMA_AtomIJNS4_4SM904GMMA30MMA_64x64x32_F32E5M2E5M2_SS_TNILNSN_7ScaleInE1ELSP_1EEEEEENS4_6LayoutISC_NS5_IJNSA_ILi0EEEST_ST_EEEEENS5_IJNS4_10UnderscoreESW_SW_EEEEENS4_13SM90_TMA_LOADENS4_14ComposedLayoutINS4_7SwizzleILi3ELi4ELi3EEENS4_18smem_ptr_flag_bitsILi8EEENSS_INS5_IJNSA_ILi8EEESG_EEENS5_IJSG_SB_EEEEEEEvNS4_8identityESZ_S19_vS1A_EENS_8epilogue10collective6detail29Sm90TmaWarpSpecializedAdapterINS1D_15DefaultEpilogueISI_SJ_SJ_NS1C_6thread17LinearCombinationISI_Li1EffLNS1H_9ScaleType4KindE0ELNS_15FloatRoundStyleE2ESI_EENS1_15EpilogueDefaultEEEEEvvEEEEvNT_6ParamsE --------------------------
	.section	.nv.shared._ZN7cutlass13device_kernelINS_4gemm6kernel13GemmUniversalIN4cute5tupleIJiiiiEEENS1_10collective13CollectiveMmaINS1_37MainloopSm90TmaGmmaWarpSpecializedFP8ILi14ENS5_IJNS4_1CILi1EEESB_SB_EEENS1_32KernelTmaWarpSpecializedPingpongEEENS5_IJNSA_ILi64EEESF_NSA_ILi128EEEEEENS_12float_e5m2_tENS5_IJlSB_lEEESI_SJ_NS4_8TiledMMAINS4_8MMA_AtomIJNS4_4SM904GMMA30MMA_64x64x32_F32E5M2E5M2_SS_TNILNSN_7ScaleInE1ELSP_1EEEEEENS4_6LayoutISC_NS5_IJNSA_ILi0EEEST_ST_EEEEENS5_IJNS4_10UnderscoreESW_SW_EEEEENS4_13SM90_TMA_LOADENS4_14ComposedLayoutINS4_7SwizzleILi3ELi4ELi3EEENS4_18smem_ptr_flag_bitsILi8EEENSS_INS5_IJNSA_ILi8EEESG_EEENS5_IJSG_SB_EEEEEEEvNS4_8identityESZ_S19_vS1A_EENS_8epilogue10collective6detail29Sm90TmaWarpSpecializedAdapterINS1D_15DefaultEpilogueISI_SJ_SJ_NS1C_6thread17LinearCombinationISI_Li1EffLNS1H_9ScaleType4KindE0ELNS_15FloatRoundStyleE2ESI_EENS1_15EpilogueDefaultEEEEEvvEEEEvNT_6ParamsE,"aw",@nobits
	.sectionflags	@""
	.align	16
	.zero		1024


//--------------------- .nv.shared.reserved.0     --------------------------
	.section	.nv.shared.reserved.0,"aw",@nobits
	.weak		__nv_reservedSMEM_offset_0_alias
	.size		__nv_reservedSMEM_offset_0_alias, 0, 0
	.other		__nv_reservedSMEM_offset_0_alias,@"STO_CUDA_RESERVED_SHARED STV_DEFAULT"
__nv_reservedSMEM_offset_0_alias:
	.zero		0


//--------------------- .nv.global                --------------------------
	.section	.nv.global,"aw",@nobits
.nv.global:
	.type		_ZN39_INTERNAL_1b80d6ae_4_k_cu_5c4a0d87_42204cute1_E,@object
	.size		_ZN39_INTERNAL_1b80d6ae_4_k_cu_5c4a0d87_42204cute1_E,(_ZN39_INTERNAL_1b80d6ae_4_k_cu_5c4a0d87_42204cuda3std3__45__cpo6cbeginE - _ZN39_INTERNAL_1b80d6ae_4_k_cu_5c4a0d87_42204cute1_E)
_ZN39_INTERNAL_1b80d6ae_4_k_cu_5c4a0d87_42204cute1_E:
	.zero		1
	.type		_ZN39_INTERNAL_1b80d6ae_4_k_cu_5c4a0d87_42204cuda3std3__45__cpo6cbeginE,@object
	.size		_ZN39_INTERNAL_1b80d6ae_4_k_cu_5c4a0d87_42204cuda3std3__45__cpo6cbeginE,(_ZN39_INTERNAL_1b80d6ae_4_k_cu_5c4a0d87_42204cuda3std3__48in_placeE - _ZN39_INTERNAL_1b80d6ae_4_k_cu_5c4a0d87_42204cuda3std3__45__cpo6cbeginE)
_ZN39_INTERNAL_1b80d6ae_4_k_cu_5c4a0d87_42204cuda3std3__45__cpo6cbeginE:
	.zero		1
	.type		_ZN39_INTERNAL_1b80d6ae_4_k_cu_5c4a0d87_42204cuda3std3__48in_placeE,@object
	.size		_ZN39_INTERNAL_1b80d6ae_4_k_cu_5c4a0d87_42204cuda3std3__48in_placeE,(_ZN39_INTERNAL_1b80d6ae_4_k_cu_5c4a0d87_42204cuda3std6ranges3__45__cpo9iter_moveE - _ZN39_INTERNAL_1b80d6ae_4_k_cu_5c4a0d87_42204cuda3std3__48in_placeE)
_ZN39_INTERNAL_1b80d6ae_4_k_cu_5c4a0d87_42204cuda3std3__48in_placeE:
	.zero		1
	.type		_ZN39_INTERNAL_1b80d6ae_4_k_cu_5c4a0d87_42204cuda3std6ranges3__45__cpo9iter_moveE,@object
	.size		_ZN39_INTERNAL_1b80d6ae_4_k_cu_5c4a0d87_42204cuda3std6ranges3__45__cpo9iter_moveE,(_ZN39_INTERNAL_1b80d6ae_4_k_cu_5c4a0d87_42204cuda3std3__45__cpo5beginE - _ZN39_INTERNAL_1b80d6ae_4_k_cu_5c4a0d87_42204cuda3std6ranges3__45__cpo9iter_moveE)
_ZN39_INTERNAL_1b80d6ae_4_k_cu_5c4a0d87_42204cuda3std6ranges3__45__cpo9iter_moveE:
	.zero		1
	.type		_ZN39_INTERNAL_1b80d6ae_4_k_cu_5c4a0d87_42204cuda3std3__45__cpo5beginE,@object
	.size		_ZN39_INTERNAL_1b80d6ae_4_k_cu_5c4a0d87_42204cuda3std3__45__cpo5beginE,(_ZN39_INTERNAL_1b80d6ae_4_k_cu_5c4a0d87_42204cuda3std3__441_GLOBAL__N__1b80d6ae_4_k_cu_5c4a0d87_42206ignoreE - _ZN39_INTERNAL_1b80d6ae_4_k_cu_5c4a0d87_42204cuda3std3__45__cpo5beginE)
_ZN39_INTERNAL_1b80d6ae_4_k_cu_5c4a0d87_42204cuda3std3__45__cpo5beginE:
	.zero		1
	.type		_ZN39_INTERNAL_1b80d6ae_4_k_cu_5c4a0d87_42204cuda3std3__441_GLOBAL__N__1b80d6ae_4_k_cu_5c4a0d87_42206ignoreE,@object
	.size		_ZN39_INTERNAL_1b80d6ae_4_k_cu_5c4a0d87_42204cuda3std3__441_GLOBAL__N__1b80d6ae_4_k_cu_5c4a0d87_42206ignoreE,(_ZN39_INTERNAL_1b80d6ae_4_k_cu_5c4a0d87_42204cute7productE - _ZN39_INTERNAL_1b80d6ae_4_k_cu_5c4a0d87_42204cuda3std3__441_GLOBAL__N__1b80d6ae_4_k_cu_5c4a0d87_42206ignoreE)
_ZN39_INTERNAL_1b80d6ae_4_k_cu_5c4a0d87_42204cuda3std3__441_GLOBAL__N__1b80d6ae_4_k_cu_5c4a0d87_42206ignoreE:
	.zero		1
	.type		_ZN39_INTERNAL_1b80d6ae_4_k_cu_5c4a0d87_42204cute7productE,@object
	.size		_ZN39_INTERNAL_1b80d6ae_4_k_cu_5c4a0d87_42204cute7productE,(_ZN39_INTERNAL_1b80d6ae_4_k_cu_5c4a0d87_42204cuda3std3__45__cpo3endE - _ZN39_INTERNAL_1b80d6ae_4_k_cu_5c4a0d87_42204cute7productE)
_ZN39_INTERNAL_1b80d6ae_4_k_cu_5c4a0d87_42204cute7productE:
	.zero		1
	.type		_ZN39_INTERNAL_1b80d6ae_4_k_cu_5c4a0d87_42204cuda3std3__45__cpo3endE,@object
	.size		_ZN39_INTERNAL_1b80d6ae_4_k_cu_5c4a0d87_42204cuda3std3__45__cpo3endE,(_ZN39_INTERNAL_1b80d6ae_4_k_cu_5c4a0d87_42204cuda3std3__419piecewise_constructE - _ZN39_INTERNAL_1b80d6ae_4_k_cu_5c4a0d87_42204cuda3std3__45__cpo3endE)
_ZN39_INTERNAL_1b80d6ae_4_k_cu_5c4a0d87_42204cuda3std3__45__cpo3endE:
	.zero		1
	.type		_ZN39_INTERNAL_1b80d6ae_4_k_cu_5c4a0d87_42204cuda3std3__419piecewise_constructE,@object
	.size		_ZN39_INTERNAL_1b80d6ae_4_k_cu_5c4a0d87_42204cuda3std3__419piecewise_constructE,(_ZN39_INTERNAL_1b80d6ae_4_k_cu_5c4a0d87_42204cuda3std3__45__cpo4cendE - _ZN39_INTERNAL_1b80d6ae_4_k_cu_5c4a0d87_42204cuda3std3__419piecewise_constructE)
_ZN39_INTERNAL_1b80d6ae_4_k_cu_5c4a0d87_42204cuda3std3__419piecewise_constructE:
	.zero		1
	.type		_ZN39_INTERNAL_1b80d6ae_4_k_cu_5c4a0d87_42204cuda3std3__45__cpo4cendE,@object
	.size		_ZN39_INTERNAL_1b80d6ae_4_k_cu_5c4a0d87_42204cuda3std3__45__cpo4cendE,(_ZN39_INTERNAL_1b80d6ae_4_k_cu_5c4a0d87_42204cuda3std6ranges3__45__cpo4swapE - _ZN39_INTERNAL_1b80d6ae_4_k_cu_5c4a0d87_42204cuda3std3__45__cpo4cendE)
_ZN39_INTERNAL_1b80d6ae_4_k_cu_5c4a0d87_42204cuda3std3__45__cpo4cendE:
	.zero		1
	.type		_ZN39_INTERNAL_1b80d6ae_4_k_cu_5c4a0d87_42204cuda3std6ranges3__45__cpo4swapE,@object
	.size		_ZN39_INTERNAL_1b80d6ae_4_k_cu_5c4a0d87_42204cuda3std6ranges3__45__cpo4swapE,(.L_7 - _ZN39_INTERNAL_1b80d6ae_4_k_cu_5c4a0d87_42204cuda3std6ranges3__45__cpo4swapE)
_ZN39_INTERNAL_1b80d6ae_4_k_cu_5c4a0d87_42204cuda3std6ranges3__45__cpo4swapE:
	.zero		1
.L_7:


//--------------------- .nv.constant0._ZN7cutlass13device_kernelINS_4gemm6kernel13GemmUniversalIN4cute5tupleIJiiiiEEENS1_10collective13CollectiveMmaINS1_37MainloopSm90TmaGmmaWarpSpecializedFP8ILi14ENS5_IJNS4_1CILi1EEESB_SB_EEENS1_32KernelTmaWarpSpecializedPingpongEEENS5_IJNSA_ILi64EEESF_NSA_ILi128EEEEEENS_12float_e5m2_tENS5_IJlSB_lEEESI_SJ_NS4_8TiledMMAINS4_8MMA_AtomIJNS4_4SM904GMMA30MMA_64x64x32_F32E5M2E5M2_SS_TNILNSN_7ScaleInE1ELSP_1EEEEEENS4_6LayoutISC_NS5_IJNSA_ILi0EEEST_ST_EEEEENS5_IJNS4_10UnderscoreESW_SW_EEEEENS4_13SM90_TMA_LOADENS4_14ComposedLayoutINS4_7SwizzleILi3ELi4ELi3EEENS4_18smem_ptr_flag_bitsILi8EEENSS_INS5_IJNSA_ILi8EEESG_EEENS5_IJSG_SB_EEEEEEEvNS4_8identityESZ_S19_vS1A_EENS_8epilogue10collective6detail29Sm90TmaWarpSpecializedAdapterINS1D_15DefaultEpilogueISI_SJ_SJ_NS1C_6thread17LinearCombinationISI_Li1EffLNS1H_9ScaleType4KindE0ELNS_15FloatRoundStyleE2ESI_EENS1_15EpilogueDefaultEEEEEvvEEEEvNT_6ParamsE --------------------------
	.section	.nv.constant0._ZN7cutlass13device_kernelINS_4gemm6kernel13GemmUniversalIN4cute5tupleIJiiiiEEENS1_10collective13CollectiveMmaINS1_37MainloopSm90TmaGmmaWarpSpecializedFP8ILi14ENS5_IJNS4_1CILi1EEESB_SB_EEENS1_32KernelTmaWarpSpecializedPingpongEEENS5_IJNSA_ILi64EEESF_NSA_ILi128EEEEEENS_12float_e5m2_tENS5_IJlSB_lEEESI_SJ_NS4_8TiledMMAINS4_8MMA_AtomIJNS4_4SM904GMMA30MMA_64x64x32_F32E5M2E5M2_SS_TNILNSN_7ScaleInE1ELSP_1EEEEEENS4_6LayoutISC_NS5_IJNSA_ILi0EEEST_ST_EEEEENS5_IJNS4_10UnderscoreESW_SW_EEEEENS4_13SM90_TMA_LOADENS4_14ComposedLayoutINS4_7SwizzleILi3ELi4ELi3EEENS4_18smem_ptr_flag_bitsILi8EEENSS_INS5_IJNSA_ILi8EEESG_EEENS5_IJSG_SB_EEEEEEEvNS4_8identityESZ_S19_vS1A_EENS_8epilogue10collective6detail29Sm90TmaWarpSpecializedAdapterINS1D_15DefaultEpilogueISI_SJ_SJ_NS1C_6thread17LinearCombinationISI_Li1EffLNS1H_9ScaleType4KindE0ELNS_15FloatRoundStyleE2ESI_EENS1_15EpilogueDefaultEEEEEvvEEEEvNT_6ParamsE,"a",@progbits
	.sectionflags	@""
	.align	4
.nv.constant0._ZN7cutlass13device_kernelINS_4gemm6kernel13GemmUniversalIN4cute5tupleIJiiiiEEENS1_10collective13CollectiveMmaINS1_37MainloopSm90TmaGmmaWarpSpecializedFP8ILi14ENS5_IJNS4_1CILi1EEESB_SB_EEENS1_32KernelTmaWarpSpecializedPingpongEEENS5_IJNSA_ILi64EEESF_NSA_ILi128EEEEEENS_12float_e5m2_tENS5_IJlSB_lEEESI_SJ_NS4_8TiledMMAINS4_8MMA_AtomIJNS4_4SM904GMMA30MMA_64x64x32_F32E5M2E5M2_SS_TNILNSN_7ScaleInE1ELSP_1EEEEEENS4_6LayoutISC_NS5_IJNSA_ILi0EEEST_ST_EEEEENS5_IJNS4_10UnderscoreESW_SW_EEEEENS4_13SM90_TMA_LOADENS4_14ComposedLayoutINS4_7SwizzleILi3ELi4ELi3EEENS4_18smem_ptr_flag_bitsILi8EEENSS_INS5_IJNSA_ILi8EEESG_EEENS5_IJSG_SB_EEEEEEEvNS4_8identityESZ_S19_vS1A_EENS_8epilogue10collective6detail29Sm90TmaWarpSpecializedAdapterINS1D_15DefaultEpilogueISI_SJ_SJ_NS1C_6thread17LinearCombinationISI_Li1EffLNS1H_9ScaleType4KindE0ELNS_15FloatRoundStyleE2ESI_EENS1_15EpilogueDefaultEEEEEvvEEEEvNT_6ParamsE:
	.zero		1664


//--------------------- SYMBOLS --------------------------

	.type		.nv.reservedSmem.offset0,@object
	.size		.nv.reservedSmem.offset0,0x4
